//
// Generated by NVIDIA NVVM Compiler
//
// Compiler Build ID: CL-36424714
// Cuda compilation tools, release 13.0, V13.0.88
// Based on NVVM 20.0.0
//

.version 9.0
.target sm_100
.address_size 64

	// .globl	_Z10Hex8scalarIfEvPKjPKT_jjS2_PS2_
.const .align 8 .b8 L[1536];

.visible .entry _Z10Hex8scalarIfEvPKjPKT_jjS2_PS2_(
	.param .u64 .ptr .align 1 _Z10Hex8scalarIfEvPKjPKT_jjS2_PS2__param_0,
	.param .u64 .ptr .align 1 _Z10Hex8scalarIfEvPKjPKT_jjS2_PS2__param_1,
	.param .u32 _Z10Hex8scalarIfEvPKjPKT_jjS2_PS2__param_2,
	.param .u32 _Z10Hex8scalarIfEvPKjPKT_jjS2_PS2__param_3,
	.param .f32 _Z10Hex8scalarIfEvPKjPKT_jjS2_PS2__param_4,
	.param .u64 .ptr .align 1 _Z10Hex8scalarIfEvPKjPKT_jjS2_PS2__param_5
)
{
	.reg .pred 	%p<3>;
	.reg .b32 	%r<60>;
	.reg .b32 	%f<447>;
	.reg .b64 	%rd<80>;
	.reg .b64 	%fd<344>;

	ld.param.u64 	%rd12, [_Z10Hex8scalarIfEvPKjPKT_jjS2_PS2__param_0];
	ld.param.u64 	%rd13, [_Z10Hex8scalarIfEvPKjPKT_jjS2_PS2__param_1];
	ld.param.u32 	%r4, [_Z10Hex8scalarIfEvPKjPKT_jjS2_PS2__param_2];
	ld.param.u64 	%rd14, [_Z10Hex8scalarIfEvPKjPKT_jjS2_PS2__param_5];
	mov.u32 	%r5, %ntid.x;
	mov.u32 	%r6, %ctaid.x;
	mov.u32 	%r7, %tid.x;
	mad.lo.s32 	%r1, %r5, %r6, %r7;
	setp.ge.u32 	%p1, %r1, %r4;
	@%p1 bra 	$L__BB0_4;
	cvta.to.global.u64 	%rd16, %rd14;
	cvta.to.global.u64 	%rd17, %rd13;
	cvta.to.global.u64 	%rd18, %rd12;
	shl.b32 	%r9, %r1, 3;
	mul.wide.u32 	%rd19, %r9, 4;
	add.s64 	%rd20, %rd18, %rd19;
	ld.global.u32 	%r10, [%rd20];
	ld.global.u32 	%r11, [%rd20+4];
	ld.global.u32 	%r12, [%rd20+8];
	ld.global.u32 	%r13, [%rd20+12];
	ld.global.u32 	%r14, [%rd20+16];
	ld.global.u32 	%r15, [%rd20+20];
	ld.global.u32 	%r16, [%rd20+24];
	ld.global.u32 	%r17, [%rd20+28];
	mul.lo.s32 	%r18, %r10, 3;
	add.s32 	%r19, %r18, -3;
	mul.wide.u32 	%rd21, %r19, 4;
	add.s64 	%rd22, %rd17, %rd21;
	ld.global.f32 	%f1, [%rd22];
	add.s32 	%r20, %r18, -2;
	mul.wide.u32 	%rd23, %r20, 4;
	add.s64 	%rd24, %rd17, %rd23;
	ld.global.f32 	%f2, [%rd24];
	add.s32 	%r21, %r18, -1;
	mul.wide.u32 	%rd25, %r21, 4;
	add.s64 	%rd26, %rd17, %rd25;
	ld.global.f32 	%f3, [%rd26];
	mul.lo.s32 	%r22, %r11, 3;
	add.s32 	%r23, %r22, -3;
	mul.wide.u32 	%rd27, %r23, 4;
	add.s64 	%rd28, %rd17, %rd27;
	ld.global.f32 	%f4, [%rd28];
	add.s32 	%r24, %r22, -2;
	mul.wide.u32 	%rd29, %r24, 4;
	add.s64 	%rd30, %rd17, %rd29;
	ld.global.f32 	%f5, [%rd30];
	add.s32 	%r25, %r22, -1;
	mul.wide.u32 	%rd31, %r25, 4;
	add.s64 	%rd32, %rd17, %rd31;
	ld.global.f32 	%f6, [%rd32];
	mul.lo.s32 	%r26, %r12, 3;
	add.s32 	%r27, %r26, -3;
	mul.wide.u32 	%rd33, %r27, 4;
	add.s64 	%rd34, %rd17, %rd33;
	ld.global.f32 	%f7, [%rd34];
	add.s32 	%r28, %r26, -2;
	mul.wide.u32 	%rd35, %r28, 4;
	add.s64 	%rd36, %rd17, %rd35;
	ld.global.f32 	%f8, [%rd36];
	add.s32 	%r29, %r26, -1;
	mul.wide.u32 	%rd37, %r29, 4;
	add.s64 	%rd38, %rd17, %rd37;
	ld.global.f32 	%f9, [%rd38];
	mul.lo.s32 	%r30, %r13, 3;
	add.s32 	%r31, %r30, -3;
	mul.wide.u32 	%rd39, %r31, 4;
	add.s64 	%rd40, %rd17, %rd39;
	ld.global.f32 	%f10, [%rd40];
	add.s32 	%r32, %r30, -2;
	mul.wide.u32 	%rd41, %r32, 4;
	add.s64 	%rd42, %rd17, %rd41;
	ld.global.f32 	%f11, [%rd42];
	add.s32 	%r33, %r30, -1;
	mul.wide.u32 	%rd43, %r33, 4;
	add.s64 	%rd44, %rd17, %rd43;
	ld.global.f32 	%f12, [%rd44];
	mul.lo.s32 	%r34, %r14, 3;
	add.s32 	%r35, %r34, -3;
	mul.wide.u32 	%rd45, %r35, 4;
	add.s64 	%rd46, %rd17, %rd45;
	ld.global.f32 	%f13, [%rd46];
	add.s32 	%r36, %r34, -2;
	mul.wide.u32 	%rd47, %r36, 4;
	add.s64 	%rd48, %rd17, %rd47;
	ld.global.f32 	%f14, [%rd48];
	add.s32 	%r37, %r34, -1;
	mul.wide.u32 	%rd49, %r37, 4;
	add.s64 	%rd50, %rd17, %rd49;
	ld.global.f32 	%f15, [%rd50];
	mul.lo.s32 	%r38, %r15, 3;
	add.s32 	%r39, %r38, -3;
	mul.wide.u32 	%rd51, %r39, 4;
	add.s64 	%rd52, %rd17, %rd51;
	ld.global.f32 	%f16, [%rd52];
	add.s32 	%r40, %r38, -2;
	mul.wide.u32 	%rd53, %r40, 4;
	add.s64 	%rd54, %rd17, %rd53;
	ld.global.f32 	%f17, [%rd54];
	add.s32 	%r41, %r38, -1;
	mul.wide.u32 	%rd55, %r41, 4;
	add.s64 	%rd56, %rd17, %rd55;
	ld.global.f32 	%f18, [%rd56];
	mul.lo.s32 	%r42, %r16, 3;
	add.s32 	%r43, %r42, -3;
	mul.wide.u32 	%rd57, %r43, 4;
	add.s64 	%rd58, %rd17, %rd57;
	ld.global.f32 	%f19, [%rd58];
	add.s32 	%r44, %r42, -2;
	mul.wide.u32 	%rd59, %r44, 4;
	add.s64 	%rd60, %rd17, %rd59;
	ld.global.f32 	%f20, [%rd60];
	add.s32 	%r45, %r42, -1;
	mul.wide.u32 	%rd61, %r45, 4;
	add.s64 	%rd62, %rd17, %rd61;
	ld.global.f32 	%f21, [%rd62];
	mul.lo.s32 	%r46, %r17, 3;
	add.s32 	%r47, %r46, -3;
	mul.wide.u32 	%rd63, %r47, 4;
	add.s64 	%rd64, %rd17, %rd63;
	ld.global.f32 	%f22, [%rd64];
	add.s32 	%r48, %r46, -2;
	mul.wide.u32 	%rd65, %r48, 4;
	add.s64 	%rd66, %rd17, %rd65;
	ld.global.f32 	%f23, [%rd66];
	add.s32 	%r49, %r46, -1;
	mul.wide.u32 	%rd67, %r49, 4;
	add.s64 	%rd68, %rd17, %rd67;
	ld.global.f32 	%f24, [%rd68];
	mul.lo.s32 	%r50, %r1, 36;
	mul.wide.u32 	%rd69, %r50, 4;
	add.s64 	%rd1, %rd16, %rd69;
	ld.global.f32 	%f446, [%rd1];
	add.s32 	%r51, %r50, 4;
	mul.wide.u32 	%rd70, %r51, 4;
	add.s64 	%rd2, %rd16, %rd70;
	add.s32 	%r52, %r50, 8;
	mul.wide.u32 	%rd71, %r52, 4;
	add.s64 	%rd3, %rd16, %rd71;
	add.s32 	%r53, %r50, 12;
	mul.wide.u32 	%rd72, %r53, 4;
	add.s64 	%rd4, %rd16, %rd72;
	add.s32 	%r54, %r50, 16;
	mul.wide.u32 	%rd73, %r54, 4;
	add.s64 	%rd5, %rd16, %rd73;
	add.s32 	%r55, %r50, 20;
	mul.wide.u32 	%rd74, %r55, 4;
	add.s64 	%rd6, %rd16, %rd74;
	add.s32 	%r56, %r50, 24;
	mul.wide.u32 	%rd75, %r56, 4;
	add.s64 	%rd7, %rd16, %rd75;
	add.s32 	%r57, %r50, 28;
	mul.wide.u32 	%rd76, %r57, 4;
	add.s64 	%rd8, %rd16, %rd76;
	add.s32 	%r58, %r50, 32;
	mul.wide.u32 	%rd77, %r58, 4;
	add.s64 	%rd9, %rd16, %rd77;
	ld.global.f32 	%f445, [%rd1+4];
	ld.global.f32 	%f444, [%rd1+8];
	ld.global.f32 	%f443, [%rd1+12];
	ld.global.f32 	%f442, [%rd2];
	ld.global.f32 	%f441, [%rd2+4];
	ld.global.f32 	%f440, [%rd2+8];
	ld.global.f32 	%f439, [%rd2+12];
	ld.global.f32 	%f438, [%rd3];
	ld.global.f32 	%f437, [%rd3+4];
	ld.global.f32 	%f436, [%rd3+8];
	ld.global.f32 	%f435, [%rd3+12];
	ld.global.f32 	%f434, [%rd4];
	ld.global.f32 	%f433, [%rd4+4];
	ld.global.f32 	%f432, [%rd4+8];
	ld.global.f32 	%f431, [%rd4+12];
	ld.global.f32 	%f430, [%rd5];
	ld.global.f32 	%f429, [%rd5+4];
	ld.global.f32 	%f428, [%rd5+8];
	ld.global.f32 	%f427, [%rd5+12];
	ld.global.f32 	%f426, [%rd6];
	ld.global.f32 	%f425, [%rd6+4];
	ld.global.f32 	%f424, [%rd6+8];
	ld.global.f32 	%f423, [%rd6+12];
	ld.global.f32 	%f422, [%rd7];
	ld.global.f32 	%f421, [%rd7+4];
	ld.global.f32 	%f420, [%rd7+8];
	ld.global.f32 	%f419, [%rd7+12];
	ld.global.f32 	%f418, [%rd8];
	ld.global.f32 	%f417, [%rd8+4];
	ld.global.f32 	%f416, [%rd8+8];
	ld.global.f32 	%f415, [%rd8+12];
	ld.global.f32 	%f414, [%rd9];
	ld.global.f32 	%f413, [%rd9+4];
	ld.global.f32 	%f412, [%rd9+8];
	ld.global.f32 	%f411, [%rd9+12];
	mov.u64 	%rd78, L;
	add.s64 	%rd79, %rd78, 96;
	mov.b32 	%r59, 0;
$L__BB0_2:
	ld.param.f32 	%f410, [_Z10Hex8scalarIfEvPKjPKT_jjS2_PS2__param_4];
	ld.const.f64 	%fd1, [%rd79+-96];
	cvt.rn.f32.f64 	%f134, %fd1;
	ld.const.f64 	%fd2, [%rd79+-88];
	cvt.rn.f32.f64 	%f135, %fd2;
	ld.const.f64 	%fd3, [%rd79+-80];
	cvt.rn.f32.f64 	%f136, %fd3;
	mul.f32 	%f137, %f1, %f134;
	cvt.f64.f32 	%fd4, %f137;
	add.f64 	%fd5, %fd4, 0d0000000000000000;
	mul.f32 	%f138, %f2, %f134;
	cvt.f64.f32 	%fd6, %f138;
	add.f64 	%fd7, %fd6, 0d0000000000000000;
	mul.f32 	%f139, %f3, %f134;
	cvt.f64.f32 	%fd8, %f139;
	add.f64 	%fd9, %fd8, 0d0000000000000000;
	mul.f32 	%f140, %f1, %f135;
	cvt.f64.f32 	%fd10, %f140;
	add.f64 	%fd11, %fd10, 0d0000000000000000;
	mul.f32 	%f141, %f2, %f135;
	cvt.f64.f32 	%fd12, %f141;
	add.f64 	%fd13, %fd12, 0d0000000000000000;
	mul.f32 	%f142, %f3, %f135;
	cvt.f64.f32 	%fd14, %f142;
	add.f64 	%fd15, %fd14, 0d0000000000000000;
	mul.f32 	%f143, %f1, %f136;
	cvt.f64.f32 	%fd16, %f143;
	add.f64 	%fd17, %fd16, 0d0000000000000000;
	mul.f32 	%f144, %f2, %f136;
	cvt.f64.f32 	%fd18, %f144;
	add.f64 	%fd19, %fd18, 0d0000000000000000;
	mul.f32 	%f145, %f3, %f136;
	cvt.f64.f32 	%fd20, %f145;
	add.f64 	%fd21, %fd20, 0d0000000000000000;
	ld.const.f64 	%fd22, [%rd79+-72];
	cvt.rn.f32.f64 	%f146, %fd22;
	ld.const.f64 	%fd23, [%rd79+-64];
	cvt.rn.f32.f64 	%f147, %fd23;
	ld.const.f64 	%fd24, [%rd79+-56];
	cvt.rn.f32.f64 	%f148, %fd24;
	mul.f32 	%f149, %f4, %f146;
	cvt.f64.f32 	%fd25, %f149;
	add.f64 	%fd26, %fd5, %fd25;
	mul.f32 	%f150, %f5, %f146;
	cvt.f64.f32 	%fd27, %f150;
	add.f64 	%fd28, %fd7, %fd27;
	mul.f32 	%f151, %f6, %f146;
	cvt.f64.f32 	%fd29, %f151;
	add.f64 	%fd30, %fd9, %fd29;
	mul.f32 	%f152, %f4, %f147;
	cvt.f64.f32 	%fd31, %f152;
	add.f64 	%fd32, %fd11, %fd31;
	mul.f32 	%f153, %f5, %f147;
	cvt.f64.f32 	%fd33, %f153;
	add.f64 	%fd34, %fd13, %fd33;
	mul.f32 	%f154, %f6, %f147;
	cvt.f64.f32 	%fd35, %f154;
	add.f64 	%fd36, %fd15, %fd35;
	mul.f32 	%f155, %f4, %f148;
	cvt.f64.f32 	%fd37, %f155;
	add.f64 	%fd38, %fd17, %fd37;
	mul.f32 	%f156, %f5, %f148;
	cvt.f64.f32 	%fd39, %f156;
	add.f64 	%fd40, %fd19, %fd39;
	mul.f32 	%f157, %f6, %f148;
	cvt.f64.f32 	%fd41, %f157;
	add.f64 	%fd42, %fd21, %fd41;
	ld.const.f64 	%fd43, [%rd79+-48];
	cvt.rn.f32.f64 	%f158, %fd43;
	ld.const.f64 	%fd44, [%rd79+-40];
	cvt.rn.f32.f64 	%f159, %fd44;
	ld.const.f64 	%fd45, [%rd79+-32];
	cvt.rn.f32.f64 	%f160, %fd45;
	mul.f32 	%f161, %f7, %f158;
	cvt.f64.f32 	%fd46, %f161;
	add.f64 	%fd47, %fd26, %fd46;
	mul.f32 	%f162, %f8, %f158;
	cvt.f64.f32 	%fd48, %f162;
	add.f64 	%fd49, %fd28, %fd48;
	mul.f32 	%f163, %f9, %f158;
	cvt.f64.f32 	%fd50, %f163;
	add.f64 	%fd51, %fd30, %fd50;
	mul.f32 	%f164, %f7, %f159;
	cvt.f64.f32 	%fd52, %f164;
	add.f64 	%fd53, %fd32, %fd52;
	mul.f32 	%f165, %f8, %f159;
	cvt.f64.f32 	%fd54, %f165;
	add.f64 	%fd55, %fd34, %fd54;
	mul.f32 	%f166, %f9, %f159;
	cvt.f64.f32 	%fd56, %f166;
	add.f64 	%fd57, %fd36, %fd56;
	mul.f32 	%f167, %f7, %f160;
	cvt.f64.f32 	%fd58, %f167;
	add.f64 	%fd59, %fd38, %fd58;
	mul.f32 	%f168, %f8, %f160;
	cvt.f64.f32 	%fd60, %f168;
	add.f64 	%fd61, %fd40, %fd60;
	mul.f32 	%f169, %f9, %f160;
	cvt.f64.f32 	%fd62, %f169;
	add.f64 	%fd63, %fd42, %fd62;
	ld.const.f64 	%fd64, [%rd79+-24];
	cvt.rn.f32.f64 	%f170, %fd64;
	ld.const.f64 	%fd65, [%rd79+-16];
	cvt.rn.f32.f64 	%f171, %fd65;
	ld.const.f64 	%fd66, [%rd79+-8];
	cvt.rn.f32.f64 	%f172, %fd66;
	mul.f32 	%f173, %f10, %f170;
	cvt.f64.f32 	%fd67, %f173;
	add.f64 	%fd68, %fd47, %fd67;
	mul.f32 	%f174, %f11, %f170;
	cvt.f64.f32 	%fd69, %f174;
	add.f64 	%fd70, %fd49, %fd69;
	mul.f32 	%f175, %f12, %f170;
	cvt.f64.f32 	%fd71, %f175;
	add.f64 	%fd72, %fd51, %fd71;
	mul.f32 	%f176, %f10, %f171;
	cvt.f64.f32 	%fd73, %f176;
	add.f64 	%fd74, %fd53, %fd73;
	mul.f32 	%f177, %f11, %f171;
	cvt.f64.f32 	%fd75, %f177;
	add.f64 	%fd76, %fd55, %fd75;
	mul.f32 	%f178, %f12, %f171;
	cvt.f64.f32 	%fd77, %f178;
	add.f64 	%fd78, %fd57, %fd77;
	mul.f32 	%f179, %f10, %f172;
	cvt.f64.f32 	%fd79, %f179;
	add.f64 	%fd80, %fd59, %fd79;
	mul.f32 	%f180, %f11, %f172;
	cvt.f64.f32 	%fd81, %f180;
	add.f64 	%fd82, %fd61, %fd81;
	mul.f32 	%f181, %f12, %f172;
	cvt.f64.f32 	%fd83, %f181;
	add.f64 	%fd84, %fd63, %fd83;
	ld.const.f64 	%fd85, [%rd79];
	cvt.rn.f32.f64 	%f182, %fd85;
	ld.const.f64 	%fd86, [%rd79+8];
	cvt.rn.f32.f64 	%f183, %fd86;
	ld.const.f64 	%fd87, [%rd79+16];
	cvt.rn.f32.f64 	%f184, %fd87;
	mul.f32 	%f185, %f13, %f182;
	cvt.f64.f32 	%fd88, %f185;
	add.f64 	%fd89, %fd68, %fd88;
	mul.f32 	%f186, %f14, %f182;
	cvt.f64.f32 	%fd90, %f186;
	add.f64 	%fd91, %fd70, %fd90;
	mul.f32 	%f187, %f15, %f182;
	cvt.f64.f32 	%fd92, %f187;
	add.f64 	%fd93, %fd72, %fd92;
	mul.f32 	%f188, %f13, %f183;
	cvt.f64.f32 	%fd94, %f188;
	add.f64 	%fd95, %fd74, %fd94;
	mul.f32 	%f189, %f14, %f183;
	cvt.f64.f32 	%fd96, %f189;
	add.f64 	%fd97, %fd76, %fd96;
	mul.f32 	%f190, %f15, %f183;
	cvt.f64.f32 	%fd98, %f190;
	add.f64 	%fd99, %fd78, %fd98;
	mul.f32 	%f191, %f13, %f184;
	cvt.f64.f32 	%fd100, %f191;
	add.f64 	%fd101, %fd80, %fd100;
	mul.f32 	%f192, %f14, %f184;
	cvt.f64.f32 	%fd102, %f192;
	add.f64 	%fd103, %fd82, %fd102;
	mul.f32 	%f193, %f15, %f184;
	cvt.f64.f32 	%fd104, %f193;
	add.f64 	%fd105, %fd84, %fd104;
	ld.const.f64 	%fd106, [%rd79+24];
	cvt.rn.f32.f64 	%f194, %fd106;
	ld.const.f64 	%fd107, [%rd79+32];
	cvt.rn.f32.f64 	%f195, %fd107;
	ld.const.f64 	%fd108, [%rd79+40];
	cvt.rn.f32.f64 	%f196, %fd108;
	mul.f32 	%f197, %f16, %f194;
	cvt.f64.f32 	%fd109, %f197;
	add.f64 	%fd110, %fd89, %fd109;
	mul.f32 	%f198, %f17, %f194;
	cvt.f64.f32 	%fd111, %f198;
	add.f64 	%fd112, %fd91, %fd111;
	mul.f32 	%f199, %f18, %f194;
	cvt.f64.f32 	%fd113, %f199;
	add.f64 	%fd114, %fd93, %fd113;
	mul.f32 	%f200, %f16, %f195;
	cvt.f64.f32 	%fd115, %f200;
	add.f64 	%fd116, %fd95, %fd115;
	mul.f32 	%f201, %f17, %f195;
	cvt.f64.f32 	%fd117, %f201;
	add.f64 	%fd118, %fd97, %fd117;
	mul.f32 	%f202, %f18, %f195;
	cvt.f64.f32 	%fd119, %f202;
	add.f64 	%fd120, %fd99, %fd119;
	mul.f32 	%f203, %f16, %f196;
	cvt.f64.f32 	%fd121, %f203;
	add.f64 	%fd122, %fd101, %fd121;
	mul.f32 	%f204, %f17, %f196;
	cvt.f64.f32 	%fd123, %f204;
	add.f64 	%fd124, %fd103, %fd123;
	mul.f32 	%f205, %f18, %f196;
	cvt.f64.f32 	%fd125, %f205;
	add.f64 	%fd126, %fd105, %fd125;
	ld.const.f64 	%fd127, [%rd79+48];
	cvt.rn.f32.f64 	%f206, %fd127;
	ld.const.f64 	%fd128, [%rd79+56];
	cvt.rn.f32.f64 	%f207, %fd128;
	ld.const.f64 	%fd129, [%rd79+64];
	cvt.rn.f32.f64 	%f208, %fd129;
	mul.f32 	%f209, %f19, %f206;
	cvt.f64.f32 	%fd130, %f209;
	add.f64 	%fd131, %fd110, %fd130;
	mul.f32 	%f210, %f20, %f206;
	cvt.f64.f32 	%fd132, %f210;
	add.f64 	%fd133, %fd112, %fd132;
	mul.f32 	%f211, %f21, %f206;
	cvt.f64.f32 	%fd134, %f211;
	add.f64 	%fd135, %fd114, %fd134;
	mul.f32 	%f212, %f19, %f207;
	cvt.f64.f32 	%fd136, %f212;
	add.f64 	%fd137, %fd116, %fd136;
	mul.f32 	%f213, %f20, %f207;
	cvt.f64.f32 	%fd138, %f213;
	add.f64 	%fd139, %fd118, %fd138;
	mul.f32 	%f214, %f21, %f207;
	cvt.f64.f32 	%fd140, %f214;
	add.f64 	%fd141, %fd120, %fd140;
	mul.f32 	%f215, %f19, %f208;
	cvt.f64.f32 	%fd142, %f215;
	add.f64 	%fd143, %fd122, %fd142;
	mul.f32 	%f216, %f20, %f208;
	cvt.f64.f32 	%fd144, %f216;
	add.f64 	%fd145, %fd124, %fd144;
	mul.f32 	%f217, %f21, %f208;
	cvt.f64.f32 	%fd146, %f217;
	add.f64 	%fd147, %fd126, %fd146;
	ld.const.f64 	%fd148, [%rd79+72];
	cvt.rn.f32.f64 	%f218, %fd148;
	ld.const.f64 	%fd149, [%rd79+80];
	cvt.rn.f32.f64 	%f219, %fd149;
	ld.const.f64 	%fd150, [%rd79+88];
	cvt.rn.f32.f64 	%f220, %fd150;
	mul.f32 	%f221, %f22, %f218;
	cvt.f64.f32 	%fd151, %f221;
	add.f64 	%fd152, %fd131, %fd151;
	mul.f32 	%f222, %f23, %f218;
	cvt.f64.f32 	%fd153, %f222;
	add.f64 	%fd154, %fd133, %fd153;
	mul.f32 	%f223, %f24, %f218;
	cvt.f64.f32 	%fd155, %f223;
	add.f64 	%fd156, %fd135, %fd155;
	mul.f32 	%f224, %f22, %f219;
	cvt.f64.f32 	%fd157, %f224;
	add.f64 	%fd158, %fd137, %fd157;
	mul.f32 	%f225, %f23, %f219;
	cvt.f64.f32 	%fd159, %f225;
	add.f64 	%fd160, %fd139, %fd159;
	mul.f32 	%f226, %f24, %f219;
	cvt.f64.f32 	%fd161, %f226;
	add.f64 	%fd162, %fd141, %fd161;
	mul.f32 	%f227, %f22, %f220;
	cvt.f64.f32 	%fd163, %f227;
	add.f64 	%fd164, %fd143, %fd163;
	mul.f32 	%f228, %f23, %f220;
	cvt.f64.f32 	%fd165, %f228;
	add.f64 	%fd166, %fd145, %fd165;
	mul.f32 	%f229, %f24, %f220;
	cvt.f64.f32 	%fd167, %f229;
	add.f64 	%fd168, %fd147, %fd167;
	mul.f64 	%fd169, %fd160, %fd152;
	mul.f64 	%fd170, %fd168, %fd169;
	mul.f64 	%fd171, %fd162, %fd154;
	fma.rn.f64 	%fd172, %fd171, %fd164, %fd170;
	mul.f64 	%fd173, %fd156, %fd158;
	fma.rn.f64 	%fd174, %fd166, %fd173, %fd172;
	mul.f64 	%fd175, %fd156, %fd160;
	mul.f64 	%fd176, %fd175, %fd164;
	sub.f64 	%fd177, %fd174, %fd176;
	mul.f64 	%fd178, %fd154, %fd158;
	mul.f64 	%fd179, %fd168, %fd178;
	sub.f64 	%fd180, %fd177, %fd179;
	mul.f64 	%fd181, %fd162, %fd152;
	mul.f64 	%fd182, %fd166, %fd181;
	sub.f64 	%fd183, %fd180, %fd182;
	cvt.rn.f32.f64 	%f230, %fd183;
	rcp.rn.f32 	%f231, %f230;
	cvt.f64.f32 	%fd184, %f231;
	mul.f64 	%fd185, %fd168, %fd160;
	mul.f64 	%fd186, %fd162, %fd166;
	sub.f64 	%fd187, %fd185, %fd186;
	mul.f64 	%fd188, %fd187, %fd184;
	cvt.rn.f32.f64 	%f232, %fd188;
	mul.f64 	%fd189, %fd156, %fd166;
	mul.f64 	%fd190, %fd168, %fd154;
	sub.f64 	%fd191, %fd189, %fd190;
	mul.f64 	%fd192, %fd191, %fd184;
	cvt.rn.f32.f64 	%f233, %fd192;
	sub.f64 	%fd193, %fd171, %fd175;
	mul.f64 	%fd194, %fd193, %fd184;
	cvt.rn.f32.f64 	%f234, %fd194;
	mul.f64 	%fd195, %fd162, %fd164;
	mul.f64 	%fd196, %fd168, %fd158;
	sub.f64 	%fd197, %fd195, %fd196;
	mul.f64 	%fd198, %fd197, %fd184;
	cvt.rn.f32.f64 	%f235, %fd198;
	mul.f64 	%fd199, %fd168, %fd152;
	mul.f64 	%fd200, %fd156, %fd164;
	sub.f64 	%fd201, %fd199, %fd200;
	mul.f64 	%fd202, %fd201, %fd184;
	cvt.rn.f32.f64 	%f236, %fd202;
	sub.f64 	%fd203, %fd173, %fd181;
	mul.f64 	%fd204, %fd203, %fd184;
	cvt.rn.f32.f64 	%f237, %fd204;
	mul.f64 	%fd205, %fd166, %fd158;
	mul.f64 	%fd206, %fd160, %fd164;
	sub.f64 	%fd207, %fd205, %fd206;
	mul.f64 	%fd208, %fd207, %fd184;
	cvt.rn.f32.f64 	%f238, %fd208;
	mul.f64 	%fd209, %fd154, %fd164;
	mul.f64 	%fd210, %fd166, %fd152;
	sub.f64 	%fd211, %fd209, %fd210;
	mul.f64 	%fd212, %fd211, %fd184;
	cvt.rn.f32.f64 	%f239, %fd212;
	sub.f64 	%fd213, %fd169, %fd178;
	mul.f64 	%fd214, %fd213, %fd184;
	cvt.rn.f32.f64 	%f240, %fd214;
	cvt.f64.f32 	%fd215, %f232;
	fma.rn.f64 	%fd216, %fd1, %fd215, 0d0000000000000000;
	cvt.rn.f32.f64 	%f241, %fd216;
	cvt.f64.f32 	%fd217, %f233;
	cvt.f64.f32 	%fd218, %f241;
	fma.rn.f64 	%fd219, %fd2, %fd217, %fd218;
	cvt.rn.f32.f64 	%f242, %fd219;
	cvt.f64.f32 	%fd220, %f234;
	cvt.f64.f32 	%fd221, %f242;
	fma.rn.f64 	%fd222, %fd3, %fd220, %fd221;
	cvt.rn.f32.f64 	%f243, %fd222;
	cvt.f64.f32 	%fd223, %f235;
	fma.rn.f64 	%fd224, %fd1, %fd223, 0d0000000000000000;
	cvt.rn.f32.f64 	%f244, %fd224;
	cvt.f64.f32 	%fd225, %f236;
	cvt.f64.f32 	%fd226, %f244;
	fma.rn.f64 	%fd227, %fd2, %fd225, %fd226;
	cvt.rn.f32.f64 	%f245, %fd227;
	cvt.f64.f32 	%fd228, %f237;
	cvt.f64.f32 	%fd229, %f245;
	fma.rn.f64 	%fd230, %fd3, %fd228, %fd229;
	cvt.rn.f32.f64 	%f246, %fd230;
	cvt.f64.f32 	%fd231, %f238;
	fma.rn.f64 	%fd232, %fd1, %fd231, 0d0000000000000000;
	cvt.rn.f32.f64 	%f247, %fd232;
	cvt.f64.f32 	%fd233, %f239;
	cvt.f64.f32 	%fd234, %f247;
	fma.rn.f64 	%fd235, %fd2, %fd233, %fd234;
	cvt.rn.f32.f64 	%f248, %fd235;
	cvt.f64.f32 	%fd236, %f240;
	cvt.f64.f32 	%fd237, %f248;
	fma.rn.f64 	%fd238, %fd3, %fd236, %fd237;
	cvt.rn.f32.f64 	%f249, %fd238;
	fma.rn.f64 	%fd239, %fd22, %fd215, 0d0000000000000000;
	cvt.rn.f32.f64 	%f250, %fd239;
	cvt.f64.f32 	%fd240, %f250;
	fma.rn.f64 	%fd241, %fd23, %fd217, %fd240;
	cvt.rn.f32.f64 	%f251, %fd241;
	cvt.f64.f32 	%fd242, %f251;
	fma.rn.f64 	%fd243, %fd24, %fd220, %fd242;
	cvt.rn.f32.f64 	%f252, %fd243;
	fma.rn.f64 	%fd244, %fd22, %fd223, 0d0000000000000000;
	cvt.rn.f32.f64 	%f253, %fd244;
	cvt.f64.f32 	%fd245, %f253;
	fma.rn.f64 	%fd246, %fd23, %fd225, %fd245;
	cvt.rn.f32.f64 	%f254, %fd246;
	cvt.f64.f32 	%fd247, %f254;
	fma.rn.f64 	%fd248, %fd24, %fd228, %fd247;
	cvt.rn.f32.f64 	%f255, %fd248;
	fma.rn.f64 	%fd249, %fd22, %fd231, 0d0000000000000000;
	cvt.rn.f32.f64 	%f256, %fd249;
	cvt.f64.f32 	%fd250, %f256;
	fma.rn.f64 	%fd251, %fd23, %fd233, %fd250;
	cvt.rn.f32.f64 	%f257, %fd251;
	cvt.f64.f32 	%fd252, %f257;
	fma.rn.f64 	%fd253, %fd24, %fd236, %fd252;
	cvt.rn.f32.f64 	%f258, %fd253;
	fma.rn.f64 	%fd254, %fd43, %fd215, 0d0000000000000000;
	cvt.rn.f32.f64 	%f259, %fd254;
	cvt.f64.f32 	%fd255, %f259;
	fma.rn.f64 	%fd256, %fd44, %fd217, %fd255;
	cvt.rn.f32.f64 	%f260, %fd256;
	cvt.f64.f32 	%fd257, %f260;
	fma.rn.f64 	%fd258, %fd45, %fd220, %fd257;
	cvt.rn.f32.f64 	%f261, %fd258;
	fma.rn.f64 	%fd259, %fd43, %fd223, 0d0000000000000000;
	cvt.rn.f32.f64 	%f262, %fd259;
	cvt.f64.f32 	%fd260, %f262;
	fma.rn.f64 	%fd261, %fd44, %fd225, %fd260;
	cvt.rn.f32.f64 	%f263, %fd261;
	cvt.f64.f32 	%fd262, %f263;
	fma.rn.f64 	%fd263, %fd45, %fd228, %fd262;
	cvt.rn.f32.f64 	%f264, %fd263;
	fma.rn.f64 	%fd264, %fd43, %fd231, 0d0000000000000000;
	cvt.rn.f32.f64 	%f265, %fd264;
	cvt.f64.f32 	%fd265, %f265;
	fma.rn.f64 	%fd266, %fd44, %fd233, %fd265;
	cvt.rn.f32.f64 	%f266, %fd266;
	cvt.f64.f32 	%fd267, %f266;
	fma.rn.f64 	%fd268, %fd45, %fd236, %fd267;
	cvt.rn.f32.f64 	%f267, %fd268;
	fma.rn.f64 	%fd269, %fd64, %fd215, 0d0000000000000000;
	cvt.rn.f32.f64 	%f268, %fd269;
	cvt.f64.f32 	%fd270, %f268;
	fma.rn.f64 	%fd271, %fd65, %fd217, %fd270;
	cvt.rn.f32.f64 	%f269, %fd271;
	cvt.f64.f32 	%fd272, %f269;
	fma.rn.f64 	%fd273, %fd66, %fd220, %fd272;
	cvt.rn.f32.f64 	%f270, %fd273;
	fma.rn.f64 	%fd274, %fd64, %fd223, 0d0000000000000000;
	cvt.rn.f32.f64 	%f271, %fd274;
	cvt.f64.f32 	%fd275, %f271;
	fma.rn.f64 	%fd276, %fd65, %fd225, %fd275;
	cvt.rn.f32.f64 	%f272, %fd276;
	cvt.f64.f32 	%fd277, %f272;
	fma.rn.f64 	%fd278, %fd66, %fd228, %fd277;
	cvt.rn.f32.f64 	%f273, %fd278;
	fma.rn.f64 	%fd279, %fd64, %fd231, 0d0000000000000000;
	cvt.rn.f32.f64 	%f274, %fd279;
	cvt.f64.f32 	%fd280, %f274;
	fma.rn.f64 	%fd281, %fd65, %fd233, %fd280;
	cvt.rn.f32.f64 	%f275, %fd281;
	cvt.f64.f32 	%fd282, %f275;
	fma.rn.f64 	%fd283, %fd66, %fd236, %fd282;
	cvt.rn.f32.f64 	%f276, %fd283;
	fma.rn.f64 	%fd284, %fd85, %fd215, 0d0000000000000000;
	cvt.rn.f32.f64 	%f277, %fd284;
	cvt.f64.f32 	%fd285, %f277;
	fma.rn.f64 	%fd286, %fd86, %fd217, %fd285;
	cvt.rn.f32.f64 	%f278, %fd286;
	cvt.f64.f32 	%fd287, %f278;
	fma.rn.f64 	%fd288, %fd87, %fd220, %fd287;
	cvt.rn.f32.f64 	%f279, %fd288;
	fma.rn.f64 	%fd289, %fd85, %fd223, 0d0000000000000000;
	cvt.rn.f32.f64 	%f280, %fd289;
	cvt.f64.f32 	%fd290, %f280;
	fma.rn.f64 	%fd291, %fd86, %fd225, %fd290;
	cvt.rn.f32.f64 	%f281, %fd291;
	cvt.f64.f32 	%fd292, %f281;
	fma.rn.f64 	%fd293, %fd87, %fd228, %fd292;
	cvt.rn.f32.f64 	%f282, %fd293;
	fma.rn.f64 	%fd294, %fd85, %fd231, 0d0000000000000000;
	cvt.rn.f32.f64 	%f283, %fd294;
	cvt.f64.f32 	%fd295, %f283;
	fma.rn.f64 	%fd296, %fd86, %fd233, %fd295;
	cvt.rn.f32.f64 	%f284, %fd296;
	cvt.f64.f32 	%fd297, %f284;
	fma.rn.f64 	%fd298, %fd87, %fd236, %fd297;
	cvt.rn.f32.f64 	%f285, %fd298;
	fma.rn.f64 	%fd299, %fd106, %fd215, 0d0000000000000000;
	cvt.rn.f32.f64 	%f286, %fd299;
	cvt.f64.f32 	%fd300, %f286;
	fma.rn.f64 	%fd301, %fd107, %fd217, %fd300;
	cvt.rn.f32.f64 	%f287, %fd301;
	cvt.f64.f32 	%fd302, %f287;
	fma.rn.f64 	%fd303, %fd108, %fd220, %fd302;
	cvt.rn.f32.f64 	%f288, %fd303;
	fma.rn.f64 	%fd304, %fd106, %fd223, 0d0000000000000000;
	cvt.rn.f32.f64 	%f289, %fd304;
	cvt.f64.f32 	%fd305, %f289;
	fma.rn.f64 	%fd306, %fd107, %fd225, %fd305;
	cvt.rn.f32.f64 	%f290, %fd306;
	cvt.f64.f32 	%fd307, %f290;
	fma.rn.f64 	%fd308, %fd108, %fd228, %fd307;
	cvt.rn.f32.f64 	%f291, %fd308;
	fma.rn.f64 	%fd309, %fd106, %fd231, 0d0000000000000000;
	cvt.rn.f32.f64 	%f292, %fd309;
	cvt.f64.f32 	%fd310, %f292;
	fma.rn.f64 	%fd311, %fd107, %fd233, %fd310;
	cvt.rn.f32.f64 	%f293, %fd311;
	cvt.f64.f32 	%fd312, %f293;
	fma.rn.f64 	%fd313, %fd108, %fd236, %fd312;
	cvt.rn.f32.f64 	%f294, %fd313;
	fma.rn.f64 	%fd314, %fd127, %fd215, 0d0000000000000000;
	cvt.rn.f32.f64 	%f295, %fd314;
	cvt.f64.f32 	%fd315, %f295;
	fma.rn.f64 	%fd316, %fd128, %fd217, %fd315;
	cvt.rn.f32.f64 	%f296, %fd316;
	cvt.f64.f32 	%fd317, %f296;
	fma.rn.f64 	%fd318, %fd129, %fd220, %fd317;
	cvt.rn.f32.f64 	%f297, %fd318;
	fma.rn.f64 	%fd319, %fd127, %fd223, 0d0000000000000000;
	cvt.rn.f32.f64 	%f298, %fd319;
	cvt.f64.f32 	%fd320, %f298;
	fma.rn.f64 	%fd321, %fd128, %fd225, %fd320;
	cvt.rn.f32.f64 	%f299, %fd321;
	cvt.f64.f32 	%fd322, %f299;
	fma.rn.f64 	%fd323, %fd129, %fd228, %fd322;
	cvt.rn.f32.f64 	%f300, %fd323;
	fma.rn.f64 	%fd324, %fd127, %fd231, 0d0000000000000000;
	cvt.rn.f32.f64 	%f301, %fd324;
	cvt.f64.f32 	%fd325, %f301;
	fma.rn.f64 	%fd326, %fd128, %fd233, %fd325;
	cvt.rn.f32.f64 	%f302, %fd326;
	cvt.f64.f32 	%fd327, %f302;
	fma.rn.f64 	%fd328, %fd129, %fd236, %fd327;
	cvt.rn.f32.f64 	%f303, %fd328;
	fma.rn.f64 	%fd329, %fd148, %fd215, 0d0000000000000000;
	cvt.rn.f32.f64 	%f304, %fd329;
	cvt.f64.f32 	%fd330, %f304;
	fma.rn.f64 	%fd331, %fd149, %fd217, %fd330;
	cvt.rn.f32.f64 	%f305, %fd331;
	cvt.f64.f32 	%fd332, %f305;
	fma.rn.f64 	%fd333, %fd150, %fd220, %fd332;
	cvt.rn.f32.f64 	%f306, %fd333;
	fma.rn.f64 	%fd334, %fd148, %fd223, 0d0000000000000000;
	cvt.rn.f32.f64 	%f307, %fd334;
	cvt.f64.f32 	%fd335, %f307;
	fma.rn.f64 	%fd336, %fd149, %fd225, %fd335;
	cvt.rn.f32.f64 	%f308, %fd336;
	cvt.f64.f32 	%fd337, %f308;
	fma.rn.f64 	%fd338, %fd150, %fd228, %fd337;
	cvt.rn.f32.f64 	%f309, %fd338;
	fma.rn.f64 	%fd339, %fd148, %fd231, 0d0000000000000000;
	cvt.rn.f32.f64 	%f310, %fd339;
	cvt.f64.f32 	%fd340, %f310;
	fma.rn.f64 	%fd341, %fd149, %fd233, %fd340;
	cvt.rn.f32.f64 	%f311, %fd341;
	cvt.f64.f32 	%fd342, %f311;
	fma.rn.f64 	%fd343, %fd150, %fd236, %fd342;
	cvt.rn.f32.f64 	%f312, %fd343;
	mul.f32 	%f313, %f410, %f230;
	mul.f32 	%f314, %f313, %f243;
	fma.rn.f32 	%f315, %f314, %f243, %f446;
	mul.f32 	%f316, %f313, %f246;
	fma.rn.f32 	%f317, %f316, %f246, %f315;
	mul.f32 	%f318, %f313, %f249;
	fma.rn.f32 	%f446, %f318, %f249, %f317;
	fma.rn.f32 	%f319, %f314, %f252, %f445;
	fma.rn.f32 	%f320, %f316, %f255, %f319;
	fma.rn.f32 	%f445, %f318, %f258, %f320;
	fma.rn.f32 	%f321, %f314, %f261, %f444;
	fma.rn.f32 	%f322, %f316, %f264, %f321;
	fma.rn.f32 	%f444, %f318, %f267, %f322;
	fma.rn.f32 	%f323, %f314, %f270, %f443;
	fma.rn.f32 	%f324, %f316, %f273, %f323;
	fma.rn.f32 	%f443, %f318, %f276, %f324;
	fma.rn.f32 	%f325, %f314, %f279, %f442;
	fma.rn.f32 	%f326, %f316, %f282, %f325;
	fma.rn.f32 	%f442, %f318, %f285, %f326;
	fma.rn.f32 	%f327, %f314, %f288, %f441;
	fma.rn.f32 	%f328, %f316, %f291, %f327;
	fma.rn.f32 	%f441, %f318, %f294, %f328;
	fma.rn.f32 	%f329, %f314, %f297, %f440;
	fma.rn.f32 	%f330, %f316, %f300, %f329;
	fma.rn.f32 	%f440, %f318, %f303, %f330;
	fma.rn.f32 	%f331, %f314, %f306, %f439;
	fma.rn.f32 	%f332, %f316, %f309, %f331;
	fma.rn.f32 	%f439, %f318, %f312, %f332;
	mul.f32 	%f333, %f313, %f252;
	fma.rn.f32 	%f334, %f333, %f252, %f438;
	mul.f32 	%f335, %f313, %f255;
	fma.rn.f32 	%f336, %f335, %f255, %f334;
	mul.f32 	%f337, %f313, %f258;
	fma.rn.f32 	%f438, %f337, %f258, %f336;
	fma.rn.f32 	%f338, %f333, %f261, %f437;
	fma.rn.f32 	%f339, %f335, %f264, %f338;
	fma.rn.f32 	%f437, %f337, %f267, %f339;
	fma.rn.f32 	%f340, %f333, %f270, %f436;
	fma.rn.f32 	%f341, %f335, %f273, %f340;
	fma.rn.f32 	%f436, %f337, %f276, %f341;
	fma.rn.f32 	%f342, %f333, %f279, %f435;
	fma.rn.f32 	%f343, %f335, %f282, %f342;
	fma.rn.f32 	%f435, %f337, %f285, %f343;
	fma.rn.f32 	%f344, %f333, %f288, %f434;
	fma.rn.f32 	%f345, %f335, %f291, %f344;
	fma.rn.f32 	%f434, %f337, %f294, %f345;
	fma.rn.f32 	%f346, %f333, %f297, %f433;
	fma.rn.f32 	%f347, %f335, %f300, %f346;
	fma.rn.f32 	%f433, %f337, %f303, %f347;
	fma.rn.f32 	%f348, %f333, %f306, %f432;
	fma.rn.f32 	%f349, %f335, %f309, %f348;
	fma.rn.f32 	%f432, %f337, %f312, %f349;
	mul.f32 	%f350, %f313, %f261;
	fma.rn.f32 	%f351, %f350, %f261, %f431;
	mul.f32 	%f352, %f313, %f264;
	fma.rn.f32 	%f353, %f352, %f264, %f351;
	mul.f32 	%f354, %f313, %f267;
	fma.rn.f32 	%f431, %f354, %f267, %f353;
	fma.rn.f32 	%f355, %f350, %f270, %f430;
	fma.rn.f32 	%f356, %f352, %f273, %f355;
	fma.rn.f32 	%f430, %f354, %f276, %f356;
	fma.rn.f32 	%f357, %f350, %f279, %f429;
	fma.rn.f32 	%f358, %f352, %f282, %f357;
	fma.rn.f32 	%f429, %f354, %f285, %f358;
	fma.rn.f32 	%f359, %f350, %f288, %f428;
	fma.rn.f32 	%f360, %f352, %f291, %f359;
	fma.rn.f32 	%f428, %f354, %f294, %f360;
	fma.rn.f32 	%f361, %f350, %f297, %f427;
	fma.rn.f32 	%f362, %f352, %f300, %f361;
	fma.rn.f32 	%f427, %f354, %f303, %f362;
	fma.rn.f32 	%f363, %f350, %f306, %f426;
	fma.rn.f32 	%f364, %f352, %f309, %f363;
	fma.rn.f32 	%f426, %f354, %f312, %f364;
	mul.f32 	%f365, %f313, %f270;
	fma.rn.f32 	%f366, %f365, %f270, %f425;
	mul.f32 	%f367, %f313, %f273;
	fma.rn.f32 	%f368, %f367, %f273, %f366;
	mul.f32 	%f369, %f313, %f276;
	fma.rn.f32 	%f425, %f369, %f276, %f368;
	fma.rn.f32 	%f370, %f365, %f279, %f424;
	fma.rn.f32 	%f371, %f367, %f282, %f370;
	fma.rn.f32 	%f424, %f369, %f285, %f371;
	fma.rn.f32 	%f372, %f365, %f288, %f423;
	fma.rn.f32 	%f373, %f367, %f291, %f372;
	fma.rn.f32 	%f423, %f369, %f294, %f373;
	fma.rn.f32 	%f374, %f365, %f297, %f422;
	fma.rn.f32 	%f375, %f367, %f300, %f374;
	fma.rn.f32 	%f422, %f369, %f303, %f375;
	fma.rn.f32 	%f376, %f365, %f306, %f421;
	fma.rn.f32 	%f377, %f367, %f309, %f376;
	fma.rn.f32 	%f421, %f369, %f312, %f377;
	mul.f32 	%f378, %f313, %f279;
	fma.rn.f32 	%f379, %f378, %f279, %f420;
	mul.f32 	%f380, %f313, %f282;
	fma.rn.f32 	%f381, %f380, %f282, %f379;
	mul.f32 	%f382, %f313, %f285;
	fma.rn.f32 	%f420, %f382, %f285, %f381;
	fma.rn.f32 	%f383, %f378, %f288, %f419;
	fma.rn.f32 	%f384, %f380, %f291, %f383;
	fma.rn.f32 	%f419, %f382, %f294, %f384;
	fma.rn.f32 	%f385, %f378, %f297, %f418;
	fma.rn.f32 	%f386, %f380, %f300, %f385;
	fma.rn.f32 	%f418, %f382, %f303, %f386;
	fma.rn.f32 	%f387, %f378, %f306, %f417;
	fma.rn.f32 	%f388, %f380, %f309, %f387;
	fma.rn.f32 	%f417, %f382, %f312, %f388;
	mul.f32 	%f389, %f313, %f288;
	fma.rn.f32 	%f390, %f389, %f288, %f416;
	mul.f32 	%f391, %f313, %f291;
	fma.rn.f32 	%f392, %f391, %f291, %f390;
	mul.f32 	%f393, %f313, %f294;
	fma.rn.f32 	%f416, %f393, %f294, %f392;
	fma.rn.f32 	%f394, %f389, %f297, %f415;
	fma.rn.f32 	%f395, %f391, %f300, %f394;
	fma.rn.f32 	%f415, %f393, %f303, %f395;
	fma.rn.f32 	%f396, %f389, %f306, %f414;
	fma.rn.f32 	%f397, %f391, %f309, %f396;
	fma.rn.f32 	%f414, %f393, %f312, %f397;
	mul.f32 	%f398, %f313, %f297;
	fma.rn.f32 	%f399, %f398, %f297, %f413;
	mul.f32 	%f400, %f313, %f300;
	fma.rn.f32 	%f401, %f400, %f300, %f399;
	mul.f32 	%f402, %f313, %f303;
	fma.rn.f32 	%f413, %f402, %f303, %f401;
	fma.rn.f32 	%f403, %f398, %f306, %f412;
	fma.rn.f32 	%f404, %f400, %f309, %f403;
	fma.rn.f32 	%f412, %f402, %f312, %f404;
	mul.f32 	%f405, %f313, %f306;
	fma.rn.f32 	%f406, %f405, %f306, %f411;
	mul.f32 	%f407, %f313, %f309;
	fma.rn.f32 	%f408, %f407, %f309, %f406;
	mul.f32 	%f409, %f313, %f312;
	fma.rn.f32 	%f411, %f409, %f312, %f408;
	add.s32 	%r59, %r59, 1;
	add.s64 	%rd79, %rd79, 192;
	setp.ne.s32 	%p2, %r59, 8;
	@%p2 bra 	$L__BB0_2;
	st.global.f32 	[%rd1], %f446;
	st.global.f32 	[%rd1+4], %f445;
	st.global.f32 	[%rd1+8], %f444;
	st.global.f32 	[%rd1+12], %f443;
	st.global.f32 	[%rd2], %f442;
	st.global.f32 	[%rd2+4], %f441;
	st.global.f32 	[%rd2+8], %f440;
	st.global.f32 	[%rd2+12], %f439;
	st.global.f32 	[%rd3], %f438;
	st.global.f32 	[%rd3+4], %f437;
	st.global.f32 	[%rd3+8], %f436;
	st.global.f32 	[%rd3+12], %f435;
	st.global.f32 	[%rd4], %f434;
	st.global.f32 	[%rd4+4], %f433;
	st.global.f32 	[%rd4+8], %f432;
	st.global.f32 	[%rd4+12], %f431;
	st.global.f32 	[%rd5], %f430;
	st.global.f32 	[%rd5+4], %f429;
	st.global.f32 	[%rd5+8], %f428;
	st.global.f32 	[%rd5+12], %f427;
	st.global.f32 	[%rd6], %f426;
	st.global.f32 	[%rd6+4], %f425;
	st.global.f32 	[%rd6+8], %f424;
	st.global.f32 	[%rd6+12], %f423;
	st.global.f32 	[%rd7], %f422;
	st.global.f32 	[%rd7+4], %f421;
	st.global.f32 	[%rd7+8], %f420;
	st.global.f32 	[%rd7+12], %f419;
	st.global.f32 	[%rd8], %f418;
	st.global.f32 	[%rd8+4], %f417;
	st.global.f32 	[%rd8+8], %f416;
	st.global.f32 	[%rd8+12], %f415;
	st.global.f32 	[%rd9], %f414;
	st.global.f32 	[%rd9+4], %f413;
	st.global.f32 	[%rd9+8], %f412;
	st.global.f32 	[%rd9+12], %f411;
$L__BB0_4:
	ret;

}
	// .globl	_Z10Hex8scalarIdEvPKjPKT_jjS2_PS2_
.visible .entry _Z10Hex8scalarIdEvPKjPKT_jjS2_PS2_(
	.param .u64 .ptr .align 1 _Z10Hex8scalarIdEvPKjPKT_jjS2_PS2__param_0,
	.param .u64 .ptr .align 1 _Z10Hex8scalarIdEvPKjPKT_jjS2_PS2__param_1,
	.param .u32 _Z10Hex8scalarIdEvPKjPKT_jjS2_PS2__param_2,
	.param .u32 _Z10Hex8scalarIdEvPKjPKT_jjS2_PS2__param_3,
	.param .f64 _Z10Hex8scalarIdEvPKjPKT_jjS2_PS2__param_4,
	.param .u64 .ptr .align 1 _Z10Hex8scalarIdEvPKjPKT_jjS2_PS2__param_5
)
{
	.reg .pred 	%p<3>;
	.reg .b32 	%r<64>;
	.reg .b64 	%rd<83>;
	.reg .b64 	%fd<482>;

	ld.param.u32 	%r3, [_Z10Hex8scalarIdEvPKjPKT_jjS2_PS2__param_2];
	mov.u32 	%r4, %ntid.x;
	mov.u32 	%r5, %ctaid.x;
	mov.u32 	%r6, %tid.x;
	mad.lo.s32 	%r7, %r4, %r5, %r6;
	setp.ge.u32 	%p1, %r7, %r3;
	@%p1 bra 	$L__BB1_4;
	ld.param.u64 	%rd81, [_Z10Hex8scalarIdEvPKjPKT_jjS2_PS2__param_5];
	ld.param.u64 	%rd80, [_Z10Hex8scalarIdEvPKjPKT_jjS2_PS2__param_1];
	ld.param.u64 	%rd79, [_Z10Hex8scalarIdEvPKjPKT_jjS2_PS2__param_0];
	cvta.to.global.u64 	%rd16, %rd81;
	cvta.to.global.u64 	%rd17, %rd80;
	cvta.to.global.u64 	%rd18, %rd79;
	mov.u32 	%r9, %ntid.x;
	mov.u32 	%r10, %ctaid.x;
	mov.u32 	%r11, %tid.x;
	mad.lo.s32 	%r12, %r9, %r10, %r11;
	shl.b32 	%r13, %r12, 3;
	mul.wide.u32 	%rd19, %r13, 4;
	add.s64 	%rd20, %rd18, %rd19;
	ld.global.u32 	%r14, [%rd20];
	ld.global.u32 	%r15, [%rd20+4];
	ld.global.u32 	%r16, [%rd20+8];
	ld.global.u32 	%r17, [%rd20+12];
	ld.global.u32 	%r18, [%rd20+16];
	ld.global.u32 	%r19, [%rd20+20];
	ld.global.u32 	%r20, [%rd20+24];
	ld.global.u32 	%r21, [%rd20+28];
	mul.lo.s32 	%r22, %r14, 3;
	add.s32 	%r23, %r22, -3;
	mul.wide.u32 	%rd21, %r23, 8;
	add.s64 	%rd22, %rd17, %rd21;
	ld.global.f64 	%fd1, [%rd22];
	add.s32 	%r24, %r22, -2;
	mul.wide.u32 	%rd23, %r24, 8;
	add.s64 	%rd24, %rd17, %rd23;
	ld.global.f64 	%fd2, [%rd24];
	add.s32 	%r25, %r22, -1;
	mul.wide.u32 	%rd25, %r25, 8;
	add.s64 	%rd26, %rd17, %rd25;
	ld.global.f64 	%fd3, [%rd26];
	mul.lo.s32 	%r26, %r15, 3;
	add.s32 	%r27, %r26, -3;
	mul.wide.u32 	%rd27, %r27, 8;
	add.s64 	%rd28, %rd17, %rd27;
	ld.global.f64 	%fd4, [%rd28];
	add.s32 	%r28, %r26, -2;
	mul.wide.u32 	%rd29, %r28, 8;
	add.s64 	%rd30, %rd17, %rd29;
	ld.global.f64 	%fd5, [%rd30];
	add.s32 	%r29, %r26, -1;
	mul.wide.u32 	%rd31, %r29, 8;
	add.s64 	%rd32, %rd17, %rd31;
	ld.global.f64 	%fd6, [%rd32];
	mul.lo.s32 	%r30, %r16, 3;
	add.s32 	%r31, %r30, -3;
	mul.wide.u32 	%rd33, %r31, 8;
	add.s64 	%rd34, %rd17, %rd33;
	ld.global.f64 	%fd7, [%rd34];
	add.s32 	%r32, %r30, -2;
	mul.wide.u32 	%rd35, %r32, 8;
	add.s64 	%rd36, %rd17, %rd35;
	ld.global.f64 	%fd8, [%rd36];
	add.s32 	%r33, %r30, -1;
	mul.wide.u32 	%rd37, %r33, 8;
	add.s64 	%rd38, %rd17, %rd37;
	ld.global.f64 	%fd9, [%rd38];
	mul.lo.s32 	%r34, %r17, 3;
	add.s32 	%r35, %r34, -3;
	mul.wide.u32 	%rd39, %r35, 8;
	add.s64 	%rd40, %rd17, %rd39;
	ld.global.f64 	%fd10, [%rd40];
	add.s32 	%r36, %r34, -2;
	mul.wide.u32 	%rd41, %r36, 8;
	add.s64 	%rd42, %rd17, %rd41;
	ld.global.f64 	%fd11, [%rd42];
	add.s32 	%r37, %r34, -1;
	mul.wide.u32 	%rd43, %r37, 8;
	add.s64 	%rd44, %rd17, %rd43;
	ld.global.f64 	%fd12, [%rd44];
	mul.lo.s32 	%r38, %r18, 3;
	add.s32 	%r39, %r38, -3;
	mul.wide.u32 	%rd45, %r39, 8;
	add.s64 	%rd46, %rd17, %rd45;
	ld.global.f64 	%fd13, [%rd46];
	add.s32 	%r40, %r38, -2;
	mul.wide.u32 	%rd47, %r40, 8;
	add.s64 	%rd48, %rd17, %rd47;
	ld.global.f64 	%fd14, [%rd48];
	add.s32 	%r41, %r38, -1;
	mul.wide.u32 	%rd49, %r41, 8;
	add.s64 	%rd50, %rd17, %rd49;
	ld.global.f64 	%fd15, [%rd50];
	mul.lo.s32 	%r42, %r19, 3;
	add.s32 	%r43, %r42, -3;
	mul.wide.u32 	%rd51, %r43, 8;
	add.s64 	%rd52, %rd17, %rd51;
	ld.global.f64 	%fd16, [%rd52];
	add.s32 	%r44, %r42, -2;
	mul.wide.u32 	%rd53, %r44, 8;
	add.s64 	%rd54, %rd17, %rd53;
	ld.global.f64 	%fd17, [%rd54];
	add.s32 	%r45, %r42, -1;
	mul.wide.u32 	%rd55, %r45, 8;
	add.s64 	%rd56, %rd17, %rd55;
	ld.global.f64 	%fd18, [%rd56];
	mul.lo.s32 	%r46, %r20, 3;
	add.s32 	%r47, %r46, -3;
	mul.wide.u32 	%rd57, %r47, 8;
	add.s64 	%rd58, %rd17, %rd57;
	ld.global.f64 	%fd19, [%rd58];
	add.s32 	%r48, %r46, -2;
	mul.wide.u32 	%rd59, %r48, 8;
	add.s64 	%rd60, %rd17, %rd59;
	ld.global.f64 	%fd20, [%rd60];
	add.s32 	%r49, %r46, -1;
	mul.wide.u32 	%rd61, %r49, 8;
	add.s64 	%rd62, %rd17, %rd61;
	ld.global.f64 	%fd21, [%rd62];
	mul.lo.s32 	%r50, %r21, 3;
	add.s32 	%r51, %r50, -3;
	mul.wide.u32 	%rd63, %r51, 8;
	add.s64 	%rd64, %rd17, %rd63;
	ld.global.f64 	%fd22, [%rd64];
	add.s32 	%r52, %r50, -2;
	mul.wide.u32 	%rd65, %r52, 8;
	add.s64 	%rd66, %rd17, %rd65;
	ld.global.f64 	%fd23, [%rd66];
	add.s32 	%r53, %r50, -1;
	mul.wide.u32 	%rd67, %r53, 8;
	add.s64 	%rd68, %rd17, %rd67;
	ld.global.f64 	%fd24, [%rd68];
	mul.lo.s32 	%r54, %r12, 36;
	mul.wide.u32 	%rd69, %r54, 8;
	add.s64 	%rd1, %rd16, %rd69;
	ld.global.f64 	%fd481, [%rd1];
	add.s32 	%r55, %r54, 4;
	mul.wide.u32 	%rd70, %r55, 8;
	add.s64 	%rd2, %rd16, %rd70;
	add.s32 	%r56, %r54, 8;
	mul.wide.u32 	%rd71, %r56, 8;
	add.s64 	%rd3, %rd16, %rd71;
	add.s32 	%r57, %r54, 12;
	mul.wide.u32 	%rd72, %r57, 8;
	add.s64 	%rd4, %rd16, %rd72;
	add.s32 	%r58, %r54, 16;
	mul.wide.u32 	%rd73, %r58, 8;
	add.s64 	%rd5, %rd16, %rd73;
	add.s32 	%r59, %r54, 20;
	mul.wide.u32 	%rd74, %r59, 8;
	add.s64 	%rd6, %rd16, %rd74;
	add.s32 	%r60, %r54, 24;
	mul.wide.u32 	%rd75, %r60, 8;
	add.s64 	%rd7, %rd16, %rd75;
	add.s32 	%r61, %r54, 28;
	mul.wide.u32 	%rd76, %r61, 8;
	add.s64 	%rd8, %rd16, %rd76;
	add.s32 	%r62, %r54, 32;
	mul.wide.u32 	%rd77, %r62, 8;
	add.s64 	%rd9, %rd16, %rd77;
	ld.global.f64 	%fd480, [%rd1+8];
	ld.global.f64 	%fd479, [%rd1+16];
	ld.global.f64 	%fd478, [%rd1+24];
	ld.global.f64 	%fd477, [%rd2];
	ld.global.f64 	%fd476, [%rd2+8];
	ld.global.f64 	%fd475, [%rd2+16];
	ld.global.f64 	%fd474, [%rd2+24];
	ld.global.f64 	%fd473, [%rd3];
	ld.global.f64 	%fd472, [%rd3+8];
	ld.global.f64 	%fd471, [%rd3+16];
	ld.global.f64 	%fd470, [%rd3+24];
	ld.global.f64 	%fd469, [%rd4];
	ld.global.f64 	%fd468, [%rd4+8];
	ld.global.f64 	%fd467, [%rd4+16];
	ld.global.f64 	%fd466, [%rd4+24];
	ld.global.f64 	%fd465, [%rd5];
	ld.global.f64 	%fd464, [%rd5+8];
	ld.global.f64 	%fd463, [%rd5+16];
	ld.global.f64 	%fd462, [%rd5+24];
	ld.global.f64 	%fd461, [%rd6];
	ld.global.f64 	%fd460, [%rd6+8];
	ld.global.f64 	%fd459, [%rd6+16];
	ld.global.f64 	%fd458, [%rd6+24];
	ld.global.f64 	%fd457, [%rd7];
	ld.global.f64 	%fd456, [%rd7+8];
	ld.global.f64 	%fd455, [%rd7+16];
	ld.global.f64 	%fd454, [%rd7+24];
	ld.global.f64 	%fd453, [%rd8];
	ld.global.f64 	%fd452, [%rd8+8];
	ld.global.f64 	%fd451, [%rd8+16];
	ld.global.f64 	%fd450, [%rd8+24];
	ld.global.f64 	%fd449, [%rd9];
	ld.global.f64 	%fd448, [%rd9+8];
	ld.global.f64 	%fd447, [%rd9+16];
	ld.global.f64 	%fd446, [%rd9+24];
	mov.u64 	%rd78, L;
	add.s64 	%rd82, %rd78, 96;
	mov.b32 	%r63, 0;
$L__BB1_2:
	ld.param.f64 	%fd445, [_Z10Hex8scalarIdEvPKjPKT_jjS2_PS2__param_4];
	ld.const.f64 	%fd134, [%rd82+-96];
	ld.const.f64 	%fd135, [%rd82+-88];
	ld.const.f64 	%fd136, [%rd82+-80];
	fma.rn.f64 	%fd137, %fd134, %fd1, 0d0000000000000000;
	fma.rn.f64 	%fd138, %fd134, %fd2, 0d0000000000000000;
	fma.rn.f64 	%fd139, %fd134, %fd3, 0d0000000000000000;
	fma.rn.f64 	%fd140, %fd135, %fd1, 0d0000000000000000;
	fma.rn.f64 	%fd141, %fd135, %fd2, 0d0000000000000000;
	fma.rn.f64 	%fd142, %fd135, %fd3, 0d0000000000000000;
	fma.rn.f64 	%fd143, %fd136, %fd1, 0d0000000000000000;
	fma.rn.f64 	%fd144, %fd136, %fd2, 0d0000000000000000;
	fma.rn.f64 	%fd145, %fd136, %fd3, 0d0000000000000000;
	ld.const.f64 	%fd146, [%rd82+-72];
	ld.const.f64 	%fd147, [%rd82+-64];
	ld.const.f64 	%fd148, [%rd82+-56];
	fma.rn.f64 	%fd149, %fd146, %fd4, %fd137;
	fma.rn.f64 	%fd150, %fd146, %fd5, %fd138;
	fma.rn.f64 	%fd151, %fd146, %fd6, %fd139;
	fma.rn.f64 	%fd152, %fd147, %fd4, %fd140;
	fma.rn.f64 	%fd153, %fd147, %fd5, %fd141;
	fma.rn.f64 	%fd154, %fd147, %fd6, %fd142;
	fma.rn.f64 	%fd155, %fd148, %fd4, %fd143;
	fma.rn.f64 	%fd156, %fd148, %fd5, %fd144;
	fma.rn.f64 	%fd157, %fd148, %fd6, %fd145;
	ld.const.f64 	%fd158, [%rd82+-48];
	ld.const.f64 	%fd159, [%rd82+-40];
	ld.const.f64 	%fd160, [%rd82+-32];
	fma.rn.f64 	%fd161, %fd158, %fd7, %fd149;
	fma.rn.f64 	%fd162, %fd158, %fd8, %fd150;
	fma.rn.f64 	%fd163, %fd158, %fd9, %fd151;
	fma.rn.f64 	%fd164, %fd159, %fd7, %fd152;
	fma.rn.f64 	%fd165, %fd159, %fd8, %fd153;
	fma.rn.f64 	%fd166, %fd159, %fd9, %fd154;
	fma.rn.f64 	%fd167, %fd160, %fd7, %fd155;
	fma.rn.f64 	%fd168, %fd160, %fd8, %fd156;
	fma.rn.f64 	%fd169, %fd160, %fd9, %fd157;
	ld.const.f64 	%fd170, [%rd82+-24];
	ld.const.f64 	%fd171, [%rd82+-16];
	ld.const.f64 	%fd172, [%rd82+-8];
	fma.rn.f64 	%fd173, %fd170, %fd10, %fd161;
	fma.rn.f64 	%fd174, %fd170, %fd11, %fd162;
	fma.rn.f64 	%fd175, %fd170, %fd12, %fd163;
	fma.rn.f64 	%fd176, %fd171, %fd10, %fd164;
	fma.rn.f64 	%fd177, %fd171, %fd11, %fd165;
	fma.rn.f64 	%fd178, %fd171, %fd12, %fd166;
	fma.rn.f64 	%fd179, %fd172, %fd10, %fd167;
	fma.rn.f64 	%fd180, %fd172, %fd11, %fd168;
	fma.rn.f64 	%fd181, %fd172, %fd12, %fd169;
	ld.const.f64 	%fd182, [%rd82];
	ld.const.f64 	%fd183, [%rd82+8];
	ld.const.f64 	%fd184, [%rd82+16];
	fma.rn.f64 	%fd185, %fd182, %fd13, %fd173;
	fma.rn.f64 	%fd186, %fd182, %fd14, %fd174;
	fma.rn.f64 	%fd187, %fd182, %fd15, %fd175;
	fma.rn.f64 	%fd188, %fd183, %fd13, %fd176;
	fma.rn.f64 	%fd189, %fd183, %fd14, %fd177;
	fma.rn.f64 	%fd190, %fd183, %fd15, %fd178;
	fma.rn.f64 	%fd191, %fd184, %fd13, %fd179;
	fma.rn.f64 	%fd192, %fd184, %fd14, %fd180;
	fma.rn.f64 	%fd193, %fd184, %fd15, %fd181;
	ld.const.f64 	%fd194, [%rd82+24];
	ld.const.f64 	%fd195, [%rd82+32];
	ld.const.f64 	%fd196, [%rd82+40];
	fma.rn.f64 	%fd197, %fd194, %fd16, %fd185;
	fma.rn.f64 	%fd198, %fd194, %fd17, %fd186;
	fma.rn.f64 	%fd199, %fd194, %fd18, %fd187;
	fma.rn.f64 	%fd200, %fd195, %fd16, %fd188;
	fma.rn.f64 	%fd201, %fd195, %fd17, %fd189;
	fma.rn.f64 	%fd202, %fd195, %fd18, %fd190;
	fma.rn.f64 	%fd203, %fd196, %fd16, %fd191;
	fma.rn.f64 	%fd204, %fd196, %fd17, %fd192;
	fma.rn.f64 	%fd205, %fd196, %fd18, %fd193;
	ld.const.f64 	%fd206, [%rd82+48];
	ld.const.f64 	%fd207, [%rd82+56];
	ld.const.f64 	%fd208, [%rd82+64];
	fma.rn.f64 	%fd209, %fd206, %fd19, %fd197;
	fma.rn.f64 	%fd210, %fd206, %fd20, %fd198;
	fma.rn.f64 	%fd211, %fd206, %fd21, %fd199;
	fma.rn.f64 	%fd212, %fd207, %fd19, %fd200;
	fma.rn.f64 	%fd213, %fd207, %fd20, %fd201;
	fma.rn.f64 	%fd214, %fd207, %fd21, %fd202;
	fma.rn.f64 	%fd215, %fd208, %fd19, %fd203;
	fma.rn.f64 	%fd216, %fd208, %fd20, %fd204;
	fma.rn.f64 	%fd217, %fd208, %fd21, %fd205;
	ld.const.f64 	%fd218, [%rd82+72];
	ld.const.f64 	%fd219, [%rd82+80];
	ld.const.f64 	%fd220, [%rd82+88];
	fma.rn.f64 	%fd221, %fd218, %fd22, %fd209;
	fma.rn.f64 	%fd222, %fd218, %fd23, %fd210;
	fma.rn.f64 	%fd223, %fd218, %fd24, %fd211;
	fma.rn.f64 	%fd224, %fd219, %fd22, %fd212;
	fma.rn.f64 	%fd225, %fd219, %fd23, %fd213;
	fma.rn.f64 	%fd226, %fd219, %fd24, %fd214;
	fma.rn.f64 	%fd227, %fd220, %fd22, %fd215;
	fma.rn.f64 	%fd228, %fd220, %fd23, %fd216;
	fma.rn.f64 	%fd229, %fd220, %fd24, %fd217;
	mul.f64 	%fd230, %fd225, %fd221;
	mul.f64 	%fd231, %fd229, %fd230;
	mul.f64 	%fd232, %fd226, %fd222;
	fma.rn.f64 	%fd233, %fd232, %fd227, %fd231;
	mul.f64 	%fd234, %fd223, %fd224;
	fma.rn.f64 	%fd235, %fd228, %fd234, %fd233;
	mul.f64 	%fd236, %fd223, %fd225;
	mul.f64 	%fd237, %fd236, %fd227;
	sub.f64 	%fd238, %fd235, %fd237;
	mul.f64 	%fd239, %fd222, %fd224;
	mul.f64 	%fd240, %fd229, %fd239;
	sub.f64 	%fd241, %fd238, %fd240;
	mul.f64 	%fd242, %fd226, %fd221;
	mul.f64 	%fd243, %fd228, %fd242;
	sub.f64 	%fd244, %fd241, %fd243;
	rcp.rn.f64 	%fd245, %fd244;
	mul.f64 	%fd246, %fd229, %fd225;
	mul.f64 	%fd247, %fd226, %fd228;
	sub.f64 	%fd248, %fd246, %fd247;
	mul.f64 	%fd249, %fd248, %fd245;
	mul.f64 	%fd250, %fd223, %fd228;
	mul.f64 	%fd251, %fd229, %fd222;
	sub.f64 	%fd252, %fd250, %fd251;
	mul.f64 	%fd253, %fd252, %fd245;
	sub.f64 	%fd254, %fd232, %fd236;
	mul.f64 	%fd255, %fd254, %fd245;
	mul.f64 	%fd256, %fd226, %fd227;
	mul.f64 	%fd257, %fd229, %fd224;
	sub.f64 	%fd258, %fd256, %fd257;
	mul.f64 	%fd259, %fd258, %fd245;
	mul.f64 	%fd260, %fd229, %fd221;
	mul.f64 	%fd261, %fd223, %fd227;
	sub.f64 	%fd262, %fd260, %fd261;
	mul.f64 	%fd263, %fd262, %fd245;
	sub.f64 	%fd264, %fd234, %fd242;
	mul.f64 	%fd265, %fd264, %fd245;
	mul.f64 	%fd266, %fd228, %fd224;
	mul.f64 	%fd267, %fd225, %fd227;
	sub.f64 	%fd268, %fd266, %fd267;
	mul.f64 	%fd269, %fd268, %fd245;
	mul.f64 	%fd270, %fd222, %fd227;
	mul.f64 	%fd271, %fd228, %fd221;
	sub.f64 	%fd272, %fd270, %fd271;
	mul.f64 	%fd273, %fd272, %fd245;
	sub.f64 	%fd274, %fd230, %fd239;
	mul.f64 	%fd275, %fd274, %fd245;
	fma.rn.f64 	%fd276, %fd249, %fd134, 0d0000000000000000;
	fma.rn.f64 	%fd277, %fd253, %fd135, %fd276;
	fma.rn.f64 	%fd278, %fd255, %fd136, %fd277;
	fma.rn.f64 	%fd279, %fd259, %fd134, 0d0000000000000000;
	fma.rn.f64 	%fd280, %fd263, %fd135, %fd279;
	fma.rn.f64 	%fd281, %fd265, %fd136, %fd280;
	fma.rn.f64 	%fd282, %fd269, %fd134, 0d0000000000000000;
	fma.rn.f64 	%fd283, %fd273, %fd135, %fd282;
	fma.rn.f64 	%fd284, %fd275, %fd136, %fd283;
	fma.rn.f64 	%fd285, %fd249, %fd146, 0d0000000000000000;
	fma.rn.f64 	%fd286, %fd253, %fd147, %fd285;
	fma.rn.f64 	%fd287, %fd255, %fd148, %fd286;
	fma.rn.f64 	%fd288, %fd259, %fd146, 0d0000000000000000;
	fma.rn.f64 	%fd289, %fd263, %fd147, %fd288;
	fma.rn.f64 	%fd290, %fd265, %fd148, %fd289;
	fma.rn.f64 	%fd291, %fd269, %fd146, 0d0000000000000000;
	fma.rn.f64 	%fd292, %fd273, %fd147, %fd291;
	fma.rn.f64 	%fd293, %fd275, %fd148, %fd292;
	fma.rn.f64 	%fd294, %fd249, %fd158, 0d0000000000000000;
	fma.rn.f64 	%fd295, %fd253, %fd159, %fd294;
	fma.rn.f64 	%fd296, %fd255, %fd160, %fd295;
	fma.rn.f64 	%fd297, %fd259, %fd158, 0d0000000000000000;
	fma.rn.f64 	%fd298, %fd263, %fd159, %fd297;
	fma.rn.f64 	%fd299, %fd265, %fd160, %fd298;
	fma.rn.f64 	%fd300, %fd269, %fd158, 0d0000000000000000;
	fma.rn.f64 	%fd301, %fd273, %fd159, %fd300;
	fma.rn.f64 	%fd302, %fd275, %fd160, %fd301;
	fma.rn.f64 	%fd303, %fd249, %fd170, 0d0000000000000000;
	fma.rn.f64 	%fd304, %fd253, %fd171, %fd303;
	fma.rn.f64 	%fd305, %fd255, %fd172, %fd304;
	fma.rn.f64 	%fd306, %fd259, %fd170, 0d0000000000000000;
	fma.rn.f64 	%fd307, %fd263, %fd171, %fd306;
	fma.rn.f64 	%fd308, %fd265, %fd172, %fd307;
	fma.rn.f64 	%fd309, %fd269, %fd170, 0d0000000000000000;
	fma.rn.f64 	%fd310, %fd273, %fd171, %fd309;
	fma.rn.f64 	%fd311, %fd275, %fd172, %fd310;
	fma.rn.f64 	%fd312, %fd249, %fd182, 0d0000000000000000;
	fma.rn.f64 	%fd313, %fd253, %fd183, %fd312;
	fma.rn.f64 	%fd314, %fd255, %fd184, %fd313;
	fma.rn.f64 	%fd315, %fd259, %fd182, 0d0000000000000000;
	fma.rn.f64 	%fd316, %fd263, %fd183, %fd315;
	fma.rn.f64 	%fd317, %fd265, %fd184, %fd316;
	fma.rn.f64 	%fd318, %fd269, %fd182, 0d0000000000000000;
	fma.rn.f64 	%fd319, %fd273, %fd183, %fd318;
	fma.rn.f64 	%fd320, %fd275, %fd184, %fd319;
	fma.rn.f64 	%fd321, %fd249, %fd194, 0d0000000000000000;
	fma.rn.f64 	%fd322, %fd253, %fd195, %fd321;
	fma.rn.f64 	%fd323, %fd255, %fd196, %fd322;
	fma.rn.f64 	%fd324, %fd259, %fd194, 0d0000000000000000;
	fma.rn.f64 	%fd325, %fd263, %fd195, %fd324;
	fma.rn.f64 	%fd326, %fd265, %fd196, %fd325;
	fma.rn.f64 	%fd327, %fd269, %fd194, 0d0000000000000000;
	fma.rn.f64 	%fd328, %fd273, %fd195, %fd327;
	fma.rn.f64 	%fd329, %fd275, %fd196, %fd328;
	fma.rn.f64 	%fd330, %fd249, %fd206, 0d0000000000000000;
	fma.rn.f64 	%fd331, %fd253, %fd207, %fd330;
	fma.rn.f64 	%fd332, %fd255, %fd208, %fd331;
	fma.rn.f64 	%fd333, %fd259, %fd206, 0d0000000000000000;
	fma.rn.f64 	%fd334, %fd263, %fd207, %fd333;
	fma.rn.f64 	%fd335, %fd265, %fd208, %fd334;
	fma.rn.f64 	%fd336, %fd269, %fd206, 0d0000000000000000;
	fma.rn.f64 	%fd337, %fd273, %fd207, %fd336;
	fma.rn.f64 	%fd338, %fd275, %fd208, %fd337;
	fma.rn.f64 	%fd339, %fd249, %fd218, 0d0000000000000000;
	fma.rn.f64 	%fd340, %fd253, %fd219, %fd339;
	fma.rn.f64 	%fd341, %fd255, %fd220, %fd340;
	fma.rn.f64 	%fd342, %fd259, %fd218, 0d0000000000000000;
	fma.rn.f64 	%fd343, %fd263, %fd219, %fd342;
	fma.rn.f64 	%fd344, %fd265, %fd220, %fd343;
	fma.rn.f64 	%fd345, %fd269, %fd218, 0d0000000000000000;
	fma.rn.f64 	%fd346, %fd273, %fd219, %fd345;
	fma.rn.f64 	%fd347, %fd275, %fd220, %fd346;
	mul.f64 	%fd348, %fd445, %fd244;
	mul.f64 	%fd349, %fd348, %fd278;
	fma.rn.f64 	%fd350, %fd349, %fd278, %fd481;
	mul.f64 	%fd351, %fd348, %fd281;
	fma.rn.f64 	%fd352, %fd351, %fd281, %fd350;
	mul.f64 	%fd353, %fd348, %fd284;
	fma.rn.f64 	%fd481, %fd353, %fd284, %fd352;
	fma.rn.f64 	%fd354, %fd349, %fd287, %fd480;
	fma.rn.f64 	%fd355, %fd351, %fd290, %fd354;
	fma.rn.f64 	%fd480, %fd353, %fd293, %fd355;
	fma.rn.f64 	%fd356, %fd349, %fd296, %fd479;
	fma.rn.f64 	%fd357, %fd351, %fd299, %fd356;
	fma.rn.f64 	%fd479, %fd353, %fd302, %fd357;
	fma.rn.f64 	%fd358, %fd349, %fd305, %fd478;
	fma.rn.f64 	%fd359, %fd351, %fd308, %fd358;
	fma.rn.f64 	%fd478, %fd353, %fd311, %fd359;
	fma.rn.f64 	%fd360, %fd349, %fd314, %fd477;
	fma.rn.f64 	%fd361, %fd351, %fd317, %fd360;
	fma.rn.f64 	%fd477, %fd353, %fd320, %fd361;
	fma.rn.f64 	%fd362, %fd349, %fd323, %fd476;
	fma.rn.f64 	%fd363, %fd351, %fd326, %fd362;
	fma.rn.f64 	%fd476, %fd353, %fd329, %fd363;
	fma.rn.f64 	%fd364, %fd349, %fd332, %fd475;
	fma.rn.f64 	%fd365, %fd351, %fd335, %fd364;
	fma.rn.f64 	%fd475, %fd353, %fd338, %fd365;
	fma.rn.f64 	%fd366, %fd349, %fd341, %fd474;
	fma.rn.f64 	%fd367, %fd351, %fd344, %fd366;
	fma.rn.f64 	%fd474, %fd353, %fd347, %fd367;
	mul.f64 	%fd368, %fd348, %fd287;
	fma.rn.f64 	%fd369, %fd368, %fd287, %fd473;
	mul.f64 	%fd370, %fd348, %fd290;
	fma.rn.f64 	%fd371, %fd370, %fd290, %fd369;
	mul.f64 	%fd372, %fd348, %fd293;
	fma.rn.f64 	%fd473, %fd372, %fd293, %fd371;
	fma.rn.f64 	%fd373, %fd368, %fd296, %fd472;
	fma.rn.f64 	%fd374, %fd370, %fd299, %fd373;
	fma.rn.f64 	%fd472, %fd372, %fd302, %fd374;
	fma.rn.f64 	%fd375, %fd368, %fd305, %fd471;
	fma.rn.f64 	%fd376, %fd370, %fd308, %fd375;
	fma.rn.f64 	%fd471, %fd372, %fd311, %fd376;
	fma.rn.f64 	%fd377, %fd368, %fd314, %fd470;
	fma.rn.f64 	%fd378, %fd370, %fd317, %fd377;
	fma.rn.f64 	%fd470, %fd372, %fd320, %fd378;
	fma.rn.f64 	%fd379, %fd368, %fd323, %fd469;
	fma.rn.f64 	%fd380, %fd370, %fd326, %fd379;
	fma.rn.f64 	%fd469, %fd372, %fd329, %fd380;
	fma.rn.f64 	%fd381, %fd368, %fd332, %fd468;
	fma.rn.f64 	%fd382, %fd370, %fd335, %fd381;
	fma.rn.f64 	%fd468, %fd372, %fd338, %fd382;
	fma.rn.f64 	%fd383, %fd368, %fd341, %fd467;
	fma.rn.f64 	%fd384, %fd370, %fd344, %fd383;
	fma.rn.f64 	%fd467, %fd372, %fd347, %fd384;
	mul.f64 	%fd385, %fd348, %fd296;
	fma.rn.f64 	%fd386, %fd385, %fd296, %fd466;
	mul.f64 	%fd387, %fd348, %fd299;
	fma.rn.f64 	%fd388, %fd387, %fd299, %fd386;
	mul.f64 	%fd389, %fd348, %fd302;
	fma.rn.f64 	%fd466, %fd389, %fd302, %fd388;
	fma.rn.f64 	%fd390, %fd385, %fd305, %fd465;
	fma.rn.f64 	%fd391, %fd387, %fd308, %fd390;
	fma.rn.f64 	%fd465, %fd389, %fd311, %fd391;
	fma.rn.f64 	%fd392, %fd385, %fd314, %fd464;
	fma.rn.f64 	%fd393, %fd387, %fd317, %fd392;
	fma.rn.f64 	%fd464, %fd389, %fd320, %fd393;
	fma.rn.f64 	%fd394, %fd385, %fd323, %fd463;
	fma.rn.f64 	%fd395, %fd387, %fd326, %fd394;
	fma.rn.f64 	%fd463, %fd389, %fd329, %fd395;
	fma.rn.f64 	%fd396, %fd385, %fd332, %fd462;
	fma.rn.f64 	%fd397, %fd387, %fd335, %fd396;
	fma.rn.f64 	%fd462, %fd389, %fd338, %fd397;
	fma.rn.f64 	%fd398, %fd385, %fd341, %fd461;
	fma.rn.f64 	%fd399, %fd387, %fd344, %fd398;
	fma.rn.f64 	%fd461, %fd389, %fd347, %fd399;
	mul.f64 	%fd400, %fd348, %fd305;
	fma.rn.f64 	%fd401, %fd400, %fd305, %fd460;
	mul.f64 	%fd402, %fd348, %fd308;
	fma.rn.f64 	%fd403, %fd402, %fd308, %fd401;
	mul.f64 	%fd404, %fd348, %fd311;
	fma.rn.f64 	%fd460, %fd404, %fd311, %fd403;
	fma.rn.f64 	%fd405, %fd400, %fd314, %fd459;
	fma.rn.f64 	%fd406, %fd402, %fd317, %fd405;
	fma.rn.f64 	%fd459, %fd404, %fd320, %fd406;
	fma.rn.f64 	%fd407, %fd400, %fd323, %fd458;
	fma.rn.f64 	%fd408, %fd402, %fd326, %fd407;
	fma.rn.f64 	%fd458, %fd404, %fd329, %fd408;
	fma.rn.f64 	%fd409, %fd400, %fd332, %fd457;
	fma.rn.f64 	%fd410, %fd402, %fd335, %fd409;
	fma.rn.f64 	%fd457, %fd404, %fd338, %fd410;
	fma.rn.f64 	%fd411, %fd400, %fd341, %fd456;
	fma.rn.f64 	%fd412, %fd402, %fd344, %fd411;
	fma.rn.f64 	%fd456, %fd404, %fd347, %fd412;
	mul.f64 	%fd413, %fd348, %fd314;
	fma.rn.f64 	%fd414, %fd413, %fd314, %fd455;
	mul.f64 	%fd415, %fd348, %fd317;
	fma.rn.f64 	%fd416, %fd415, %fd317, %fd414;
	mul.f64 	%fd417, %fd348, %fd320;
	fma.rn.f64 	%fd455, %fd417, %fd320, %fd416;
	fma.rn.f64 	%fd418, %fd413, %fd323, %fd454;
	fma.rn.f64 	%fd419, %fd415, %fd326, %fd418;
	fma.rn.f64 	%fd454, %fd417, %fd329, %fd419;
	fma.rn.f64 	%fd420, %fd413, %fd332, %fd453;
	fma.rn.f64 	%fd421, %fd415, %fd335, %fd420;
	fma.rn.f64 	%fd453, %fd417, %fd338, %fd421;
	fma.rn.f64 	%fd422, %fd413, %fd341, %fd452;
	fma.rn.f64 	%fd423, %fd415, %fd344, %fd422;
	fma.rn.f64 	%fd452, %fd417, %fd347, %fd423;
	mul.f64 	%fd424, %fd348, %fd323;
	fma.rn.f64 	%fd425, %fd424, %fd323, %fd451;
	mul.f64 	%fd426, %fd348, %fd326;
	fma.rn.f64 	%fd427, %fd426, %fd326, %fd425;
	mul.f64 	%fd428, %fd348, %fd329;
	fma.rn.f64 	%fd451, %fd428, %fd329, %fd427;
	fma.rn.f64 	%fd429, %fd424, %fd332, %fd450;
	fma.rn.f64 	%fd430, %fd426, %fd335, %fd429;
	fma.rn.f64 	%fd450, %fd428, %fd338, %fd430;
	fma.rn.f64 	%fd431, %fd424, %fd341, %fd449;
	fma.rn.f64 	%fd432, %fd426, %fd344, %fd431;
	fma.rn.f64 	%fd449, %fd428, %fd347, %fd432;
	mul.f64 	%fd433, %fd348, %fd332;
	fma.rn.f64 	%fd434, %fd433, %fd332, %fd448;
	mul.f64 	%fd435, %fd348, %fd335;
	fma.rn.f64 	%fd436, %fd435, %fd335, %fd434;
	mul.f64 	%fd437, %fd348, %fd338;
	fma.rn.f64 	%fd448, %fd437, %fd338, %fd436;
	fma.rn.f64 	%fd438, %fd433, %fd341, %fd447;
	fma.rn.f64 	%fd439, %fd435, %fd344, %fd438;
	fma.rn.f64 	%fd447, %fd437, %fd347, %fd439;
	mul.f64 	%fd440, %fd348, %fd341;
	fma.rn.f64 	%fd441, %fd440, %fd341, %fd446;
	mul.f64 	%fd442, %fd348, %fd344;
	fma.rn.f64 	%fd443, %fd442, %fd344, %fd441;
	mul.f64 	%fd444, %fd348, %fd347;
	fma.rn.f64 	%fd446, %fd444, %fd347, %fd443;
	add.s32 	%r63, %r63, 1;
	add.s64 	%rd82, %rd82, 192;
	setp.ne.s32 	%p2, %r63, 8;
	@%p2 bra 	$L__BB1_2;
	st.global.f64 	[%rd1], %fd481;
	st.global.f64 	[%rd1+8], %fd480;
	st.global.f64 	[%rd1+16], %fd479;
	st.global.f64 	[%rd1+24], %fd478;
	st.global.f64 	[%rd2], %fd477;
	st.global.f64 	[%rd2+8], %fd476;
	st.global.f64 	[%rd2+16], %fd475;
	st.global.f64 	[%rd2+24], %fd474;
	st.global.f64 	[%rd3], %fd473;
	st.global.f64 	[%rd3+8], %fd472;
	st.global.f64 	[%rd3+16], %fd471;
	st.global.f64 	[%rd3+24], %fd470;
	st.global.f64 	[%rd4], %fd469;
	st.global.f64 	[%rd4+8], %fd468;
	st.global.f64 	[%rd4+16], %fd467;
	st.global.f64 	[%rd4+24], %fd466;
	st.global.f64 	[%rd5], %fd465;
	st.global.f64 	[%rd5+8], %fd464;
	st.global.f64 	[%rd5+16], %fd463;
	st.global.f64 	[%rd5+24], %fd462;
	st.global.f64 	[%rd6], %fd461;
	st.global.f64 	[%rd6+8], %fd460;
	st.global.f64 	[%rd6+16], %fd459;
	st.global.f64 	[%rd6+24], %fd458;
	st.global.f64 	[%rd7], %fd457;
	st.global.f64 	[%rd7+8], %fd456;
	st.global.f64 	[%rd7+16], %fd455;
	st.global.f64 	[%rd7+24], %fd454;
	st.global.f64 	[%rd8], %fd453;
	st.global.f64 	[%rd8+8], %fd452;
	st.global.f64 	[%rd8+16], %fd451;
	st.global.f64 	[%rd8+24], %fd450;
	st.global.f64 	[%rd9], %fd449;
	st.global.f64 	[%rd9+8], %fd448;
	st.global.f64 	[%rd9+16], %fd447;
	st.global.f64 	[%rd9+24], %fd446;
$L__BB1_4:
	ret;

}


// ===== COMPILED SASS (sm_100) =====

	.target	sm_100

	.elftype	@"ET_EXEC"


//--------------------- .note.nv.tkinfo           --------------------------
	.section	.note.nv.tkinfo,"",@"SHT_NOTE"
	.sectionflags	@"SHF_NOTE_NV_TKINFO"
	.tkinfo
        /*0018*/ 	.word	0x00000002
        /*0030*/ 	.string	""
        /*0030*/ 	.string	"ptxas"
        /*0030*/ 	.string	"Cuda compilation tools, release 13.0, V13.0.88"
        /*0030*/ 	.string	"Build cuda_13.0.r13.0/compiler.36424714_0"
        /*0030*/ 	.string	"-arch sm_100 -m 64 "



//--------------------- .note.nv.cuinfo           --------------------------
	.section	.note.nv.cuinfo,"",@"SHT_NOTE"
	.sectionflags	@"SHF_NOTE_NV_CUINFO"
        /*0018*/ 	.short	0x0002
        /*001a*/ 	.short	0x0064
        /*001c*/ 	.short	0x0082
	.zero		2


//--------------------- .nv.info                  --------------------------
	.section	.nv.info,"",@"SHT_CUDA_INFO"
	.align	4


	//----- nvinfo : EIATTR_REGCOUNT
	.align		4
        /*0000*/ 	.byte	0x04, 0x2f
        /*0002*/ 	.short	(.L_2 - .L_1)
	.align		4
.L_1:
        /*0004*/ 	.word	index@(_Z10Hex8scalarIfEvPKjPKT_jjS2_PS2_)
        /*0008*/ 	.word	0x0000007b


	//----- nvinfo : EIATTR_FRAME_SIZE
	.align		4
.L_2:
        /*000c*/ 	.byte	0x04, 0x11
        /*000e*/ 	.short	(.L_4 - .L_3)
	.align		4
.L_3:
        /*0010*/ 	.word	index@($__internal_1_$__cuda_sm20_rcp_rn_f32_slowpath)
        /*0014*/ 	.word	0x00000000


	//----- nvinfo : EIATTR_FRAME_SIZE
	.align		4
.L_4:
        /*0018*/ 	.byte	0x04, 0x11
        /*001a*/ 	.short	(.L_6 - .L_5)
	.align		4
.L_5:
        /*001c*/ 	.word	index@(_Z10Hex8scalarIfEvPKjPKT_jjS2_PS2_)
        /*0020*/ 	.word	0x00000000


	//----- nvinfo : EIATTR_REGCOUNT
	.align		4
.L_6:
        /*0024*/ 	.byte	0x04, 0x2f
        /*0026*/ 	.short	(.L_8 - .L_7)
	.align		4
.L_7:
        /*0028*/ 	.word	index@(_Z10Hex8scalarIdEvPKjPKT_jjS2_PS2_)
        /*002c*/ 	.word	0x000000d2


	//----- nvinfo : EIATTR_FRAME_SIZE
	.align		4
.L_8:
        /*0030*/ 	.byte	0x04, 0x11
        /*0032*/ 	.short	(.L_10 - .L_9)
	.align		4
.L_9:
        /*0034*/ 	.word	index@($__internal_0_$__cuda_sm20_dblrcp_rn_slowpath_v3)
        /*0038*/ 	.word	0x00000000


	//----- nvinfo : EIATTR_FRAME_SIZE
	.align		4
.L_10:
        /*003c*/ 	.byte	0x04, 0x11
        /*003e*/ 	.short	(.L_12 - .L_11)
	.align		4
.L_11:
        /*0040*/ 	.word	index@(_Z10Hex8scalarIdEvPKjPKT_jjS2_PS2_)
        /*0044*/ 	.word	0x00000000


	//----- nvinfo : EIATTR_MIN_STACK_SIZE
	.align		4
.L_12:
        /*0048*/ 	.byte	0x04, 0x12
        /*004a*/ 	.short	(.L_14 - .L_13)
	.align		4
.L_13:
        /*004c*/ 	.word	index@(_Z10Hex8scalarIdEvPKjPKT_jjS2_PS2_)
        /*0050*/ 	.word	0x00000000


	//----- nvinfo : EIATTR_MIN_STACK_SIZE
	.align		4
.L_14:
        /*0054*/ 	.byte	0x04, 0x12
        /*0056*/ 	.short	(.L_16 - .L_15)
	.align		4
.L_15:
        /*0058*/ 	.word	index@(_Z10Hex8scalarIfEvPKjPKT_jjS2_PS2_)
        /*005c*/ 	.word	0x00000000
.L_16:


//--------------------- .nv.compat                --------------------------
	.section	.nv.compat,"",@"SHT_CUDA_COMPAT_INFO"
	.align	4
        /*0000*/ 	.byte	0x02, 0x09, 0x00, 0x00, 0x02, 0x02, 0x01, 0x00, 0x02, 0x05, 0x05, 0x00, 0x03, 0x07, 0x01, 0x01
        /*0010*/ 	.byte	0x02, 0x03, 0x00, 0x00, 0x02, 0x06, 0x01, 0x00, 0x04, 0x0b, 0x08, 0x00, 0x01, 0x00, 0x00, 0x00
        /*0020*/ 	.byte	0x00, 0x00, 0x00, 0x00


//--------------------- .nv.info._Z10Hex8scalarIdEvPKjPKT_jjS2_PS2_ --------------------------
	.section	.nv.info._Z10Hex8scalarIdEvPKjPKT_jjS2_PS2_,"",@"SHT_CUDA_INFO"
	.sectionflags	@""
	.align	4


	//----- nvinfo : EIATTR_CUDA_API_VERSION
	.align		4
        /*0000*/ 	.byte	0x04, 0x37
        /*0002*/ 	.short	(.L_18 - .L_17)
.L_17:
        /*0004*/ 	.word	0x00000082


	//----- nvinfo : EIATTR_KPARAM_INFO
	.align		4
.L_18:
        /*0008*/ 	.byte	0x04, 0x17
        /*000a*/ 	.short	(.L_20 - .L_19)
.L_19:
        /*000c*/ 	.word	0x00000000
        /*0010*/ 	.short	0x0005
        /*0012*/ 	.short	0x0020
        /*0014*/ 	.byte	0x00, 0xf5, 0x21, 0x00


	//----- nvinfo : EIATTR_KPARAM_INFO
	.align		4
.L_20:
        /*0018*/ 	.byte	0x04, 0x17
        /*001a*/ 	.short	(.L_22 - .L_21)
.L_21:
        /*001c*/ 	.word	0x00000000
        /*0020*/ 	.short	0x0004
        /*0022*/ 	.short	0x0018
        /*0024*/ 	.byte	0x00, 0xf0, 0x21, 0x00


	//----- nvinfo : EIATTR_KPARAM_INFO
	.align		4
.L_22:
        /*0028*/ 	.byte	0x04, 0x17
        /*002a*/ 	.short	(.L_24 - .L_23)
.L_23:
        /*002c*/ 	.word	0x00000000
        /*0030*/ 	.short	0x0003
        /*0032*/ 	.short	0x0014
        /*0034*/ 	.byte	0x00, 0xf0, 0x11, 0x00


	//----- nvinfo : EIATTR_KPARAM_INFO
	.align		4
.L_24:
        /*0038*/ 	.byte	0x04, 0x17
        /*003a*/ 	.short	(.L_26 - .L_25)
.L_25:
        /*003c*/ 	.word	0x00000000
        /*0040*/ 	.short	0x0002
        /*0042*/ 	.short	0x0010
        /*0044*/ 	.byte	0x00, 0xf0, 0x11, 0x00


	//----- nvinfo : EIATTR_KPARAM_INFO
	.align		4
.L_26:
        /*0048*/ 	.byte	0x04, 0x17
        /*004a*/ 	.short	(.L_28 - .L_27)
.L_27:
        /*004c*/ 	.word	0x00000000
        /*0050*/ 	.short	0x0001
        /*0052*/ 	.short	0x0008
        /*0054*/ 	.byte	0x00, 0xf5, 0x21, 0x00


	//----- nvinfo : EIATTR_KPARAM_INFO
	.align		4
.L_28:
        /*0058*/ 	.byte	0x04, 0x17
        /*005a*/ 	.short	(.L_30 - .L_29)
.L_29:
        /*005c*/ 	.word	0x00000000
        /*0060*/ 	.short	0x0000
        /*0062*/ 	.short	0x0000
        /*0064*/ 	.byte	0x00, 0xf5, 0x21, 0x00


	//----- nvinfo : EIATTR_SPARSE_MMA_MASK
	.align		4
.L_30:
        /*0068*/ 	.byte	0x03, 0x50
        /*006a*/ 	.short	0x0000


	//----- nvinfo : EIATTR_MAXREG_COUNT
	.align		4
        /*006c*/ 	.byte	0x03, 0x1b
        /*006e*/ 	.short	0x00ff


	//----- nvinfo : EIATTR_MERCURY_ISA_VERSION
	.align		4
        /*0070*/ 	.byte	0x03, 0x5f
        /*0072*/ 	.short	0x0101


	//----- nvinfo : EIATTR_VRC_CTA_INIT_COUNT
	.align		4
        /*0074*/ 	.byte	0x02, 0x4a
	.zero		1
	.zero		1


	//----- nvinfo : EIATTR_EXIT_INSTR_OFFSETS
	.align		4
        /*0078*/ 	.byte	0x04, 0x1c
        /*007a*/ 	.short	(.L_32 - .L_31)


	//   ....[0]....
.L_31:
        /*007c*/ 	.word	0x00000070


	//   ....[1]....
        /*0080*/ 	.word	0x00002290


	//----- nvinfo : EIATTR_CRS_STACK_SIZE
	.align		4
.L_32:
        /*0084*/ 	.byte	0x04, 0x1e
        /*0086*/ 	.short	(.L_34 - .L_33)
.L_33:
        /*0088*/ 	.word	0x00000000


	//----- nvinfo : EIATTR_CBANK_PARAM_SIZE
	.align		4
.L_34:
        /*008c*/ 	.byte	0x03, 0x19
        /*008e*/ 	.short	0x0028


	//----- nvinfo : EIATTR_PARAM_CBANK
	.align		4
        /*0090*/ 	.byte	0x04, 0x0a
        /*0092*/ 	.short	(.L_36 - .L_35)
	.align		4
.L_35:
        /*0094*/ 	.word	index@(.nv.constant0._Z10Hex8scalarIdEvPKjPKT_jjS2_PS2_)
        /*0098*/ 	.short	0x0380
        /*009a*/ 	.short	0x0028


	//----- nvinfo : EIATTR_SW_WAR
	.align		4
.L_36:
        /*009c*/ 	.byte	0x04, 0x36
        /*009e*/ 	.short	(.L_38 - .L_37)
.L_37:
        /*00a0*/ 	.word	0x00000008
.L_38:


//--------------------- .nv.info._Z10Hex8scalarIfEvPKjPKT_jjS2_PS2_ --------------------------
	.section	.nv.info._Z10Hex8scalarIfEvPKjPKT_jjS2_PS2_,"",@"SHT_CUDA_INFO"
	.sectionflags	@""
	.align	4


	//----- nvinfo : EIATTR_CUDA_API_VERSION
	.align		4
        /*0000*/ 	.byte	0x04, 0x37
        /*0002*/ 	.short	(.L_40 - .L_39)
.L_39:
        /*0004*/ 	.word	0x00000082


	//----- nvinfo : EIATTR_KPARAM_INFO
	.align		4
.L_40:
        /*0008*/ 	.byte	0x04, 0x17
        /*000a*/ 	.short	(.L_42 - .L_41)
.L_41:
        /*000c*/ 	.word	0x00000000
        /*0010*/ 	.short	0x0005
        /*0012*/ 	.short	0x0020
        /*0014*/ 	.byte	0x00, 0xf5, 0x21, 0x00


	//----- nvinfo : EIATTR_KPARAM_INFO
	.align		4
.L_42:
        /*0018*/ 	.byte	0x04, 0x17
        /*001a*/ 	.short	(.L_44 - .L_43)
.L_43:
        /*001c*/ 	.word	0x00000000
        /*0020*/ 	.short	0x0004
        /*0022*/ 	.short	0x0018
        /*0024*/ 	.byte	0x00, 0xf0, 0x11, 0x00


	//----- nvinfo : EIATTR_KPARAM_INFO
	.align		4
.L_44:
        /*0028*/ 	.byte	0x04, 0x17
        /*002a*/ 	.short	(.L_46 - .L_45)
.L_45:
        /*002c*/ 	.word	0x00000000
        /*0030*/ 	.short	0x0003
        /*0032*/ 	.short	0x0014
        /*0034*/ 	.byte	0x00, 0xf0, 0x11, 0x00


	//----- nvinfo : EIATTR_KPARAM_INFO
	.align		4
.L_46:
        /*0038*/ 	.byte	0x04, 0x17
        /*003a*/ 	.short	(.L_48 - .L_47)
.L_47:
        /*003c*/ 	.word	0x00000000
        /*0040*/ 	.short	0x0002
        /*0042*/ 	.short	0x0010
        /*0044*/ 	.byte	0x00, 0xf0, 0x11, 0x00


	//----- nvinfo : EIATTR_KPARAM_INFO
	.align		4
.L_48:
        /*0048*/ 	.byte	0x04, 0x17
        /*004a*/ 	.short	(.L_50 - .L_49)
.L_49:
        /*004c*/ 	.word	0x00000000
        /*0050*/ 	.short	0x0001
        /*0052*/ 	.short	0x0008
        /*0054*/ 	.byte	0x00, 0xf5, 0x21, 0x00


	//----- nvinfo : EIATTR_KPARAM_INFO
	.align		4
.L_50:
        /*0058*/ 	.byte	0x04, 0x17
        /*005a*/ 	.short	(.L_52 - .L_51)
.L_51:
        /*005c*/ 	.word	0x00000000
        /*0060*/ 	.short	0x0000
        /*0062*/ 	.short	0x0000
        /*0064*/ 	.byte	0x00, 0xf5, 0x21, 0x00


	//----- nvinfo : EIATTR_SPARSE_MMA_MASK
	.align		4
.L_52:
        /*0068*/ 	.byte	0x03, 0x50
        /*006a*/ 	.short	0x0000


	//----- nvinfo : EIATTR_MAXREG_COUNT
	.align		4
        /*006c*/ 	.byte	0x03, 0x1b
        /*006e*/ 	.short	0x00ff


	//----- nvinfo : EIATTR_MERCURY_ISA_VERSION
	.align		4
        /*0070*/ 	.byte	0x03, 0x5f
        /*0072*/ 	.short	0x0101


	//----- nvinfo : EIATTR_VRC_CTA_INIT_COUNT
	.align		4
        /*0074*/ 	.byte	0x02, 0x4a
	.zero		1
	.zero		1


	//----- nvinfo : EIATTR_EXIT_INSTR_OFFSETS
	.align		4
        /*0078*/ 	.byte	0x04, 0x1c
        /*007a*/ 	.short	(.L_54 - .L_53)


	//   ....[0]....
.L_53:
        /*007c*/ 	.word	0x00000070


	//   ....[1]....
        /*0080*/ 	.word	0x000035a0


	//----- nvinfo : EIATTR_CRS_STACK_SIZE
	.align		4
.L_54:
        /*0084*/ 	.byte	0x04, 0x1e
        /*0086*/ 	.short	(.L_56 - .L_55)
.L_55:
        /*0088*/ 	.word	0x00000000


	//----- nvinfo : EIATTR_CBANK_PARAM_SIZE
	.align		4
.L_56:
        /*008c*/ 	.byte	0x03, 0x19
        /*008e*/ 	.short	0x0028


	//----- nvinfo : EIATTR_PARAM_CBANK
	.align		4
        /*0090*/ 	.byte	0x04, 0x0a
        /*0092*/ 	.short	(.L_58 - .L_57)
	.align		4
.L_57:
        /*0094*/ 	.word	index@(.nv.constant0._Z10Hex8scalarIfEvPKjPKT_jjS2_PS2_)
        /*0098*/ 	.short	0x0380
        /*009a*/ 	.short	0x0028


	//----- nvinfo : EIATTR_SW_WAR
	.align		4
.L_58:
        /*009c*/ 	.byte	0x04, 0x36
        /*009e*/ 	.short	(.L_60 - .L_59)
.L_59:
        /*00a0*/ 	.word	0x00000008
.L_60:


//--------------------- .nv.callgraph             --------------------------
	.section	.nv.callgraph,"",@"SHT_CUDA_CALLGRAPH"
	.align	4
	.sectionentsize	8
	.align		4
        /*0000*/ 	.word	0x00000000
	.align		4
        /*0004*/ 	.word	0xffffffff
	.align		4
        /*0008*/ 	.word	0x00000000
	.align		4
        /*000c*/ 	.word	0xfffffffe
	.align		4
        /*0010*/ 	.word	0x00000000
	.align		4
        /*0014*/ 	.word	0xfffffffd
	.align		4
        /*0018*/ 	.word	0x00000000
	.align		4
        /*001c*/ 	.word	0xfffffffc


//--------------------- .nv.constant3             --------------------------
	.section	.nv.constant3,"a",@progbits
	.align	8
.nv.constant3:
	.type		L,@object
	.size		L,(.L_0 - L)
L:
	.zero		1536
.L_0:


//--------------------- .text._Z10Hex8scalarIdEvPKjPKT_jjS2_PS2_ --------------------------
	.section	.text._Z10Hex8scalarIdEvPKjPKT_jjS2_PS2_,"ax",@progbits
	.align	128
        .global         _Z10Hex8scalarIdEvPKjPKT_jjS2_PS2_
        .type           _Z10Hex8scalarIdEvPKjPKT_jjS2_PS2_,@function
        .size           _Z10Hex8scalarIdEvPKjPKT_jjS2_PS2_,(.L_x_17 - _Z10Hex8scalarIdEvPKjPKT_jjS2_PS2_)
        .other          _Z10Hex8scalarIdEvPKjPKT_jjS2_PS2_,@"STO_CUDA_ENTRY STV_DEFAULT"
_Z10Hex8scalarIdEvPKjPKT_jjS2_PS2_:
.text._Z10Hex8scalarIdEvPKjPKT_jjS2_PS2_:
[----:B------:R-:W-:Y:S01]  /*0000*/  LDC R1, c[0x0][0x37c] ;  /* 0x0000df00ff017b82 */ /* 0x000fe20000000800 */
[----:B------:R-:W0:Y:S01]  /*0010*/  S2R R0, SR_CTAID.X ;  /* 0x0000000000007919 */ /* 0x000e220000002500 */
[----:B------:R-:W0:Y:S01]  /*0020*/  LDCU UR4, c[0x0][0x360] ;  /* 0x00006c00ff0477ac */ /* 0x000e220008000800 */
[----:B------:R-:W0:Y:S01]  /*0030*/  S2R R5, SR_TID.X ;  /* 0x0000000000057919 */ /* 0x000e220000002100 */
[----:B------:R-:W1:Y:S01]  /*0040*/  LDCU UR5, c[0x0][0x390] ;  /* 0x00007200ff0577ac */ /* 0x000e620008000800 */
[----:B0-----:R-:W-:-:S05]  /*0050*/  IMAD R2, R0, UR4, R5 ;  /* 0x0000000400027c24 */ /* 0x001fca000f8e0205 */
[----:B-1----:R-:W-:-:S13]  /*0060*/  ISETP.GE.U32.AND P0, PT, R2, UR5, PT ;  /* 0x0000000502007c0c */ /* 0x002fda000bf06070 */
[----:B------:R-:W-:Y:S05]  /*0070*/  @P0 EXIT ;  /* 0x000000000000094d */ /* 0x000fea0003800000 */
[----:B------:R-:W0:Y:S01]  /*0080*/  LDCU UR4, c[0x0][0x360] ;  /* 0x00006c00ff0477ac */ /* 0x000e220008000800 */
[----:B------:R-:W1:Y:S01]  /*0090*/  LDC.64 R2, c[0x0][0x380] ;  /* 0x0000e000ff027b82 */ /* 0x000e620000000a00 */
[----:B------:R-:W2:Y:S01]  /*00a0*/  LDCU.64 UR6, c[0x0][0x358] ;  /* 0x00006b00ff0677ac */ /* 0x000ea20008000a00 */
[----:B------:R-:W3:Y:S06]  /*00b0*/  LDCU.64 UR8, c[0x0][0x398] ;  /* 0x00007300ff0877ac */ /* 0x000eec0008000a00 */
[----:B------:R-:W4:Y:S08]  /*00c0*/  LDC.64 R28, c[0x0][0x388] ;  /* 0x0000e200ff1c7b82 */ /* 0x000f300000000a00 */
[----:B------:R-:W3:Y:S01]  /*00d0*/  LDC.64 R18, c[0x0][0x3a0] ;  /* 0x0000e800ff127b82 */ /* 0x000ee20000000a00 */
[----:B0-----:R-:W-:-:S05]  /*00e0*/  IMAD R0, R0, UR4, R5 ;  /* 0x0000000400007c24 */ /* 0x001fca000f8e0205 */
[----:B------:R-:W-:-:S05]  /*00f0*/  SHF.L.U32 R5, R0, 0x3, RZ ;  /* 0x0000000300057819 */ /* 0x000fca00000006ff */
[----:B-1----:R-:W-:-:S05]  /*0100*/  IMAD.WIDE.U32 R2, R5, 0x4, R2 ;  /* 0x0000000405027825 */ /* 0x002fca00078e0002 */
[----:B--2---:R-:W2:Y:S04]  /*0110*/  LDG.E R4, desc[UR6][R2.64] ;  /* 0x0000000602047981 */ /* 0x004ea8000c1e1900 */
[----:B------:R-:W4:Y:S04]  /*0120*/  LDG.E R5, desc[UR6][R2.64+0x4] ;  /* 0x0000040602057981 */ /* 0x000f28000c1e1900 */
[----:B------:R-:W4:Y:S04]  /*0130*/  LDG.E R6, desc[UR6][R2.64+0x8] ;  /* 0x0000080602067981 */ /* 0x000f28000c1e1900 */
[----:B------:R-:W4:Y:S04]  /*0140*/  LDG.E R7, desc[UR6][R2.64+0xc] ;  /* 0x00000c0602077981 */ /* 0x000f28000c1e1900 */
[----:B------:R-:W4:Y:S04]  /*0150*/  LDG.E R8, desc[UR6][R2.64+0x10] ;  /* 0x0000100602087981 */ /* 0x000f28000c1e1900 */
[----:B------:R-:W4:Y:S04]  /*0160*/  LDG.E R9, desc[UR6][R2.64+0x14] ;  /* 0x0000140602097981 */ /* 0x000f28000c1e1900 */
[----:B------:R-:W4:Y:S04]  /*0170*/  LDG.E R10, desc[UR6][R2.64+0x18] ;  /* 0x00001806020a7981 */ /* 0x000f28000c1e1900 */
[----:B------:R3:W4:Y:S01]  /*0180*/  LDG.E R11, desc[UR6][R2.64+0x1c] ;  /* 0x00001c06020b7981 */ /* 0x000722000c1e1900 */
[----:B------:R-:W-:-:S04]  /*0190*/  IMAD R13, R0, 0x24, RZ ;  /* 0x00000024000d7824 */ /* 0x000fc800078e02ff */
[C---:B------:R-:W-:Y:S01]  /*01a0*/  VIADD R17, R13.reuse, 0x18 ;  /* 0x000000180d117836 */ /* 0x040fe20000000000 */
[C---:B------:R-:W-:Y:S02]  /*01b0*/  IADD3 R15, PT, PT, R13.reuse, 0x14, RZ ;  /* 0x000000140d0f7810 */ /* 0x040fe40007ffe0ff */
[C---:B------:R-:W-:Y:S02]  /*01c0*/  IADD3 R21, PT, PT, R13.reuse, 0x1c, RZ ;  /* 0x0000001c0d157810 */ /* 0x040fe40007ffe0ff */
[C---:B------:R-:W-:Y:S01]  /*01d0*/  IADD3 R23, PT, PT, R13.reuse, 0x20, RZ ;  /* 0x000000200d177810 */ /* 0x040fe20007ffe0ff */
[----:B---3--:R-:W-:-:S05]  /*01e0*/  IMAD.WIDE.U32 R2, R13, 0x8, R18 ;  /* 0x000000080d027825 */ /* 0x008fca00078e0012 */
[----:B------:R0:W5:Y:S04]  /*01f0*/  LDG.E.64 R124, desc[UR6][R2.64] ;  /* 0x00000006027c7981 */ /* 0x000168000c1e1b00 */
[----:B------:R0:W5:Y:S04]  /*0200*/  LDG.E.64 R126, desc[UR6][R2.64+0x8] ;  /* 0x00000806027e7981 */ /* 0x000168000c1e1b00 */
[----:B------:R0:W5:Y:S04]  /*0210*/  LDG.E.64 R128, desc[UR6][R2.64+0x10] ;  /* 0x0000100602807981 */ /* 0x000168000c1e1b00 */
[----:B------:R0:W5:Y:S01]  /*0220*/  LDG.E.64 R130, desc[UR6][R2.64+0x18] ;  /* 0x0000180602827981 */ /* 0x000162000c1e1b00 */
[----:B--2---:R-:W-:-:S02]  /*0230*/  IMAD R4, R4, 0x3, RZ ;  /* 0x0000000304047824 */ /* 0x004fc400078e02ff */
[----:B----4-:R-:W-:-:S03]  /*0240*/  IMAD R5, R5, 0x3, RZ ;  /* 0x0000000305057824 */ /* 0x010fc600078e02ff */
[C---:B------:R-:W-:Y:S02]  /*0250*/  IADD3 R31, PT, PT, R4.reuse, -0x3, RZ ;  /* 0xfffffffd041f7810 */ /* 0x040fe40007ffe0ff */
[----:B------:R-:W-:Y:S01]  /*0260*/  IADD3 R33, PT, PT, R4, -0x2, RZ ;  /* 0xfffffffe04217810 */ /* 0x000fe20007ffe0ff */
[----:B------:R-:W-:Y:S01]  /*0270*/  IMAD R6, R6, 0x3, RZ ;  /* 0x0000000306067824 */ /* 0x000fe200078e02ff */
[----:B------:R-:W-:Y:S01]  /*0280*/  IADD3 R35, PT, PT, R4, -0x1, RZ ;  /* 0xffffffff04237810 */ /* 0x000fe20007ffe0ff */
[--C-:B------:R-:W-:Y:S01]  /*0290*/  IMAD.WIDE.U32 R30, R31, 0x8, R28.reuse ;  /* 0x000000081f1e7825 */ /* 0x100fe200078e001c */
[C---:B------:R-:W-:Y:S02]  /*02a0*/  IADD3 R37, PT, PT, R5.reuse, -0x3, RZ ;  /* 0xfffffffd05257810 */ /* 0x040fe40007ffe0ff */
[----:B------:R-:W-:Y:S01]  /*02b0*/  IADD3 R39, PT, PT, R5, -0x2, RZ ;  /* 0xfffffffe05277810 */ /* 0x000fe20007ffe0ff */
[----:B------:R-:W-:Y:S01]  /*02c0*/  IMAD R7, R7, 0x3, RZ ;  /* 0x0000000307077824 */ /* 0x000fe200078e02ff */
[----:B------:R-:W-:Y:S01]  /*02d0*/  IADD3 R41, PT, PT, R5, -0x1, RZ ;  /* 0xffffffff05297810 */ /* 0x000fe20007ffe0ff */
[----:B------:R-:W-:Y:S01]  /*02e0*/  IMAD R8, R8, 0x3, RZ ;  /* 0x0000000308087824 */ /* 0x000fe200078e02ff */
[C---:B------:R-:W-:Y:S01]  /*02f0*/  IADD3 R43, PT, PT, R6.reuse, -0x3, RZ ;  /* 0xfffffffd062b7810 */ /* 0x040fe20007ffe0ff */
[C---:B------:R-:W-:Y:S01]  /*0300*/  VIADD R45, R6.reuse, 0xfffffffe ;  /* 0xfffffffe062d7836 */ /* 0x040fe20000000000 */
[----:B------:R-:W-:Y:S01]  /*0310*/  IADD3 R47, PT, PT, R6, -0x1, RZ ;  /* 0xffffffff062f7810 */ /* 0x000fe20007ffe0ff */
[----:B------:R-:W-:Y:S01]  /*0320*/  IMAD R9, R9, 0x3, RZ ;  /* 0x0000000309097824 */ /* 0x000fe200078e02ff */
[C---:B------:R-:W-:Y:S01]  /*0330*/  IADD3 R49, PT, PT, R7.reuse, -0x3, RZ ;  /* 0xfffffffd07317810 */ /* 0x040fe20007ffe0ff */
[----:B------:R-:W-:Y:S01]  /*0340*/  VIADD R59, R8, 0xffffffff ;  /* 0xffffffff083b7836 */ /* 0x000fe20000000000 */
[C---:B------:R-:W-:Y:S01]  /*0350*/  IADD3 R51, PT, PT, R7.reuse, -0x2, RZ ;  /* 0xfffffffe07337810 */ /* 0x040fe20007ffe0ff */
[----:B------:R-:W-:Y:S01]  /*0360*/  IMAD R10, R10, 0x3, RZ ;  /* 0x000000030a0a7824 */ /* 0x000fe200078e02ff */
[----:B------:R-:W-:Y:S01]  /*0370*/  IADD3 R53, PT, PT, R7, -0x1, RZ ;  /* 0xffffffff07357810 */ /* 0x000fe20007ffe0ff */
[--C-:B------:R-:W-:Y:S01]  /*0380*/  IMAD.WIDE.U32 R32, R33, 0x8, R28.reuse ;  /* 0x0000000821207825 */ /* 0x100fe200078e001c */
[C---:B------:R-:W-:Y:S01]  /*0390*/  IADD3 R55, PT, PT, R8.reuse, -0x3, RZ ;  /* 0xfffffffd08377810 */ /* 0x040fe20007ffe0ff */
[----:B------:R-:W5:Y:S01]  /*03a0*/  LDG.E.64 R30, desc[UR6][R30.64] ;  /* 0x000000061e1e7981 */ /* 0x000f62000c1e1b00 */
[----:B------:R-:W-:Y:S01]  /*03b0*/  IADD3 R57, PT, PT, R8, -0x2, RZ ;  /* 0xfffffffe08397810 */ /* 0x000fe20007ffe0ff */
[----:B------:R-:W-:Y:S01]  /*03c0*/  IMAD R11, R11, 0x3, RZ ;  /* 0x000000030b0b7824 */ /* 0x000fe200078e02ff */
[----:B------:R-:W-:Y:S01]  /*03d0*/  IADD3 R61, PT, PT, R9, -0x3, RZ ;  /* 0xfffffffd093d7810 */ /* 0x000fe20007ffe0ff */
[--C-:B------:R-:W-:Y:S01]  /*03e0*/  IMAD.WIDE.U32 R34, R35, 0x8, R28.reuse ;  /* 0x0000000823227825 */ /* 0x100fe200078e001c */
[C---:B------:R-:W-:Y:S01]  /*03f0*/  IADD3 R63, PT, PT, R9.reuse, -0x2, RZ ;  /* 0xfffffffe093f7810 */ /* 0x040fe20007ffe0ff */
[----:B------:R-:W5:Y:S01]  /*0400*/  LDG.E.64 R32, desc[UR6][R32.64] ;  /* 0x0000000620207981 */ /* 0x000f62000c1e1b00 */
[----:B------:R-:W-:Y:S01]  /*0410*/  IADD3 R65, PT, PT, R9, -0x1, RZ ;  /* 0xffffffff09417810 */ /* 0x000fe20007ffe0ff */
[----:B------:R-:W-:Y:S01]  /*0420*/  VIADD R73, R11, 0xfffffffd ;  /* 0xfffffffd0b497836 */ /* 0x000fe20000000000 */
[C---:B------:R-:W-:Y:S01]  /*0430*/  IADD3 R67, PT, PT, R10.reuse, -0x3, RZ ;  /* 0xfffffffd0a437810 */ /* 0x040fe20007ffe0ff */
[--C-:B------:R-:W-:Y:S01]  /*0440*/  IMAD.WIDE.U32 R36, R37, 0x8, R28.reuse ;  /* 0x0000000825247825 */ /* 0x100fe200078e001c */
[C---:B------:R-:W-:Y:S01]  /*0450*/  IADD3 R69, PT, PT, R10.reuse, -0x2, RZ ;  /* 0xfffffffe0a457810 */ /* 0x040fe20007ffe0ff */
[----:B------:R-:W5:Y:S01]  /*0460*/  LDG.E.64 R34, desc[UR6][R34.64] ;  /* 0x0000000622227981 */ /* 0x000f62000c1e1b00 */
[----:B------:R-:W-:Y:S01]  /*0470*/  IADD3 R71, PT, PT, R10, -0x1, RZ ;  /* 0xffffffff0a477810 */ /* 0x000fe20007ffe0ff */
[--C-:B------:R-:W-:Y:S01]  /*0480*/  IMAD.WIDE.U32 R38, R39, 0x8, R28.reuse ;  /* 0x0000000827267825 */ /* 0x100fe200078e001c */
[C---:B------:R-:W-:Y:S01]  /*0490*/  IADD3 R75, PT, PT, R11.reuse, -0x2, RZ ;  /* 0xfffffffe0b4b7810 */ /* 0x040fe20007ffe0ff */
[----:B------:R-:W5:Y:S01]  /*04a0*/  LDG.E.64 R36, desc[UR6][R36.64] ;  /* 0x0000000624247981 */ /* 0x000f62000c1e1b00 */
[----:B------:R-:W-:Y:S01]  /*04b0*/  IADD3 R11, PT, PT, R11, -0x1, RZ ;  /* 0xffffffff0b0b7810 */ /* 0x000fe20007ffe0ff */
[--C-:B------:R-:W-:Y:S01]  /*04c0*/  IMAD.WIDE.U32 R40, R41, 0x8, R28.reuse ;  /* 0x0000000829287825 */ /* 0x100fe200078e001c */
[C---:B------:R-:W-:Y:S01]  /*04d0*/  IADD3 R5, PT, PT, R13.reuse, 0x4, RZ ;  /* 0x000000040d057810 */ /* 0x040fe20007ffe0ff */
[----:B------:R-:W5:Y:S01]  /*04e0*/  LDG.E.64 R38, desc[UR6][R38.64] ;  /* 0x0000000626267981 */ /* 0x000f62000c1e1b00 */
[----:B------:R-:W-:Y:S01]  /*04f0*/  IADD3 R7, PT, PT, R13, 0x8, RZ ;  /* 0x000000080d077810 */ /* 0x000fe20007ffe0ff */
[--C-:B------:R-:W-:Y:S01]  /*0500*/  IMAD.WIDE.U32 R42, R43, 0x8, R28.reuse ;  /* 0x000000082b2a7825 */ /* 0x100fe200078e001c */
[----:B------:R-:W-:Y:S01]  /*0510*/  IADD3 R9, PT, PT, R13, 0xc, RZ ;  /* 0x0000000c0d097810 */ /* 0x000fe20007ffe0ff */
[----:B------:R-:W5:Y:S02]  /*0520*/  LDG.E.64 R40, desc[UR6][R40.64] ;  /* 0x0000000628287981 */ /* 0x000f64000c1e1b00 */
[----:B------:R-:W-:-:S02]  /*0530*/  IMAD.WIDE.U32 R44, R45, 0x8, R28 ;  /* 0x000000082d2c7825 */ /* 0x000fc400078e001c */
[----:B------:R-:W5:Y:S02]  /*0540*/  LDG.E.64 R42, desc[UR6][R42.64] ;  /* 0x000000062a2a7981 */ /* 0x000f64000c1e1b00 */
[--C-:B------:R-:W-:Y:S02]  /*0550*/  IMAD.WIDE.U32 R46, R47, 0x8, R28.reuse ;  /* 0x000000082f2e7825 */ /* 0x100fe400078e001c */
[----:B------:R-:W5:Y:S02]  /*0560*/  LDG.E.64 R44, desc[UR6][R44.64] ;  /* 0x000000062c2c7981 */ /* 0x000f64000c1e1b00 */
[--C-:B------:R-:W-:Y:S02]  /*0570*/  IMAD.WIDE.U32 R48, R49, 0x8, R28.reuse ;  /* 0x0000000831307825 */ /* 0x100fe400078e001c */
        /* <DEDUP_REMOVED lines=27> */
[----:B------:R-:W-:Y:S01]  /*0730*/  IMAD.WIDE.U32 R28, R11, 0x8, R28 ;  /* 0x000000080b1c7825 */ /* 0x000fe200078e001c */
[----:B------:R-:W-:Y:S01]  /*0740*/  IADD3 R11, PT, PT, R13, 0x10, RZ ;  /* 0x000000100d0b7810 */ /* 0x000fe20007ffe0ff */
[----:B------:R-:W5:Y:S02]  /*0750*/  LDG.E.64 R74, desc[UR6][R74.64] ;  /* 0x000000064a4a7981 */ /* 0x000f64000c1e1b00 */
[--C-:B------:R-:W-:Y:S02]  /*0760*/  IMAD.WIDE.U32 R12, R15, 0x8, R18.reuse ;  /* 0x000000080f0c7825 */ /* 0x100fe400078e0012 */
[----:B------:R-:W5:Y:S02]  /*0770*/  LDG.E.64 R28, desc[UR6][R28.64] ;  /* 0x000000061c1c7981 */ /* 0x000f64000c1e1b00 */
[----:B------:R-:W-:-:S02]  /*0780*/  IMAD.WIDE.U32 R14, R17, 0x8, R18 ;  /* 0x00000008110e7825 */ /* 0x000fc400078e0012 */
[----:B------:R0:W5:Y:S02]  /*0790*/  LDG.E.64 R160, desc[UR6][R12.64] ;  /* 0x000000060ca07981 */ /* 0x000164000c1e1b00 */
[--C-:B------:R-:W-:Y:S02]  /*07a0*/  IMAD.WIDE.U32 R4, R5, 0x8, R18.reuse ;  /* 0x0000000805047825 */ /* 0x100fe400078e0012 */
[----:B------:R0:W5:Y:S02]  /*07b0*/  LDG.E.64 R178, desc[UR6][R12.64+0x8] ;  /* 0x000008060cb27981 */ /* 0x000164000c1e1b00 */
[--C-:B------:R-:W-:Y:S02]  /*07c0*/  IMAD.WIDE.U32 R6, R7, 0x8, R18.reuse ;  /* 0x0000000807067825 */ /* 0x100fe400078e0012 */
[----:B------:R0:W5:Y:S02]  /*07d0*/  LDG.E.64 R132, desc[UR6][R4.64] ;  /* 0x0000000604847981 */ /* 0x000164000c1e1b00 */
[----:B------:R-:W-:-:S02]  /*07e0*/  IMAD.WIDE.U32 R8, R9, 0x8, R18 ;  /* 0x0000000809087825 */ /* 0x000fc400078e0012 */
[----:B------:R0:W5:Y:S02]  /*07f0*/  LDG.E.64 R134, desc[UR6][R4.64+0x8] ;  /* 0x0000080604867981 */ /* 0x000164000c1e1b00 */
[--C-:B------:R-:W-:Y:S02]  /*0800*/  IMAD.WIDE.U32 R10, R11, 0x8, R18.reuse ;  /* 0x000000080b0a7825 */ /* 0x100fe400078e0012 */
[----:B------:R0:W5:Y:S02]  /*0810*/  LDG.E.64 R136, desc[UR6][R4.64+0x10] ;  /* 0x0000100604887981 */ /* 0x000164000c1e1b00 */
[--C-:B------:R-:W-:Y:S02]  /*0820*/  IMAD.WIDE.U32 R16, R21, 0x8, R18.reuse ;  /* 0x0000000815107825 */ /* 0x100fe400078e0012 */
[----:B------:R0:W5:Y:S02]  /*0830*/  LDG.E.64 R138, desc[UR6][R4.64+0x18] ;  /* 0x00001806048a7981 */ /* 0x000164000c1e1b00 */
[----:B------:R-:W-:-:S02]  /*0840*/  IMAD.WIDE.U32 R18, R23, 0x8, R18 ;  /* 0x0000000817127825 */ /* 0x000fc400078e0012 */
[----:B------:R0:W5:Y:S04]  /*0850*/  LDG.E.64 R140, desc[UR6][R6.64] ;  /* 0x00000006068c7981 */ /* 0x000168000c1e1b00 */
        /* <DEDUP_REMOVED lines=24> */
[----:B------:R0:W5:Y:S01]  /*09e0*/  LDG.E.64 R26, desc[UR6][R18.64+0x18] ;  /* 0x00001806121a7981 */ /* 0x000162000c1e1b00 */
[----:B------:R-:W-:Y:S01]  /*09f0*/  UMOV UR5, 0x60 ;  /* 0x0000006000057882 */ /* 0x000fe20000000000 */
[----:B------:R-:W-:-:S05]  /*0a00*/  UMOV UR4, URZ ;  /* 0x000000ff00047c82 */ /* 0x000fca0008000000 */
.L_x_2:
[----:B------:R-:W1:Y:S01]  /*0a10*/  LDCU.64 UR10, c[0x3][UR5+-0x60] ;  /* 0x00fff400050a77ac */ /* 0x000e620008000a00 */
[----:B------:R-:W-:Y:S01]  /*0a20*/  BSSY.RECONVERGENT B0, `(.L_x_0) ;  /* 0x0000079000007945 */ /* 0x000fe20003800200 */
[----:B------:R-:W2:Y:S01]  /*0a30*/  LDCU.64 UR12, c[0x3][UR5+-0x58] ;  /* 0x00fff500050c77ac */ /* 0x000ea20008000a00 */
[----:B------:R-:W3:Y:S01]  /*0a40*/  LDCU.64 UR14, c[0x3][UR5+-0x50] ;  /* 0x00fff600050e77ac */ /* 0x000ee20008000a00 */
[----:B------:R-:W4:Y:S01]  /*0a50*/  LDCU.64 UR16, c[0x3][UR5+-0x48] ;  /* 0x00fff700051077ac */ /* 0x000f220008000a00 */
[----:B------:R-:W0:Y:S01]  /*0a60*/  LDCU.64 UR18, c[0x3][UR5+-0x40] ;  /* 0x00fff800051277ac */ /* 0x000e220008000a00 */
[----:B-1---5:R-:W-:Y:S01]  /*0a70*/  DFMA R80, R30, UR10, RZ ;  /* 0x0000000a1e507c2b */ /* 0x022fe200080000ff */
[----:B------:R-:W1:Y:S01]  /*0a80*/  LDCU.64 UR20, c[0x3][UR5+-0x38] ;  /* 0x00fff900051477ac */ /* 0x000e620008000a00 */
[C---:B------:R-:W-:Y:S02]  /*0a90*/  DFMA R82, R32.reuse, UR10, RZ ;  /* 0x0000000a20527c2b */ /* 0x040fe400080000ff */
[----:B--2---:R-:W-:Y:S01]  /*0aa0*/  DFMA R90, R32, UR12, RZ ;  /* 0x0000000c205a7c2b */ /* 0x004fe200080000ff */
[----:B------:R-:W2:Y:S01]  /*0ab0*/  LDCU.64 UR22, c[0x3][UR5+-0x30] ;  /* 0x00fffa00051677ac */ /* 0x000ea20008000a00 */
[----:B------:R-:W-:-:S02]  /*0ac0*/  DFMA R92, R34, UR12, RZ ;  /* 0x0000000c225c7c2b */ /* 0x000fc400080000ff */
[C---:B---3--:R-:W-:Y:S01]  /*0ad0*/  DFMA R98, R34.reuse, UR14, RZ ;  /* 0x0000000e22627c2b */ /* 0x048fe200080000ff */
[----:B------:R-:W3:Y:S01]  /*0ae0*/  LDCU.64 UR24, c[0x3][UR5+-0x28] ;  /* 0x00fffb00051877ac */ /* 0x000ee20008000a00 */
[----:B------:R-:W-:Y:S02]  /*0af0*/  DFMA R84, R34, UR10, RZ ;  /* 0x0000000a22547c2b */ /* 0x000fe400080000ff */
[----:B----4-:R-:W-:Y:S01]  /*0b00*/  DFMA R80, R36, UR16, R80 ;  /* 0x0000001024507c2b */ /* 0x010fe20008000050 */
[----:B------:R-:W4:Y:S01]  /*0b10*/  LDCU.64 UR26, c[0x3][UR5+-0x20] ;  /* 0x00fffc00051a77ac */ /* 0x000f220008000a00 */
[----:B------:R-:W-:Y:S02]  /*0b20*/  DFMA R88, R30, UR12, RZ ;  /* 0x0000000c1e587c2b */ /* 0x000fe400080000ff */
[C---:B0-----:R-:W-:Y:S01]  /*0b30*/  DFMA R90, R38.reuse, UR18, R90 ;  /* 0x00000012265a7c2b */ /* 0x041fe2000800005a */
[----:B------:R-:W0:Y:S01]  /*0b40*/  LDCU.64 UR28, c[0x3][UR5+-0x18] ;  /* 0x00fffd00051c77ac */ /* 0x000e220008000a00 */
[----:B------:R-:W-:-:S02]  /*0b50*/  DFMA R82, R38, UR16, R82 ;  /* 0x0000001026527c2b */ /* 0x000fc40008000052 */
[----:B------:R-:W-:Y:S01]  /*0b60*/  DFMA R92, R40, UR18, R92 ;  /* 0x00000012285c7c2b */ /* 0x000fe2000800005c */
[----:B------:R-:W0:Y:S01]  /*0b70*/  LDCU.64 UR30, c[0x3][UR5+-0x10] ;  /* 0x00fffe00051e77ac */ /* 0x000e220008000a00 */
[----:B------:R-:W-:Y:S02]  /*0b80*/  DFMA R94, R30, UR14, RZ ;  /* 0x0000000e1e5e7c2b */ /* 0x000fe400080000ff */
[----:B-1----:R-:W-:Y:S01]  /*0b90*/  DFMA R98, R40, UR20, R98 ;  /* 0x0000001428627c2b */ /* 0x002fe20008000062 */
[----:B------:R-:W1:Y:S01]  /*0ba0*/  LDCU.64 UR32, c[0x3][UR5+-0x8] ;  /* 0x00ffff00052077ac */ /* 0x000e620008000a00 */
[----:B--2---:R-:W-:Y:S02]  /*0bb0*/  DFMA R80, R42, UR22, R80 ;  /* 0x000000162a507c2b */ /* 0x004fe40008000050 */
[----:B---3--:R-:W-:Y:S01]  /*0bc0*/  DFMA R90, R44, UR24, R90 ;  /* 0x000000182c5a7c2b */ /* 0x008fe2000800005a */
[----:B------:R-:W2:Y:S01]  /*0bd0*/  LDCU.64 UR34, c[0x3][UR5] ;  /* 0x00c00000052277ac */ /* 0x000ea20008000a00 */
[----:B------:R-:W-:-:S02]  /*0be0*/  DFMA R96, R32, UR14, RZ ;  /* 0x0000000e20607c2b */ /* 0x000fc400080000ff */
[----:B------:R-:W-:Y:S01]  /*0bf0*/  DFMA R84, R40, UR16, R84 ;  /* 0x0000001028547c2b */ /* 0x000fe20008000054 */
[----:B------:R-:W3:Y:S01]  /*0c00*/  LDCU.64 UR36, c[0x3][UR5+0x8] ;  /* 0x00c00100052477ac */ /* 0x000ee20008000a00 */
[----:B------:R-:W-:Y:S02]  /*0c10*/  DFMA R88, R36, UR18, R88 ;  /* 0x0000001224587c2b */ /* 0x000fe40008000058 */
[----:B------:R-:W-:Y:S01]  /*0c20*/  DFMA R82, R44, UR22, R82 ;  /* 0x000000162c527c2b */ /* 0x000fe20008000052 */
[----:B------:R-:W3:Y:S01]  /*0c30*/  LDCU.64 UR38, c[0x3][UR5+0x10] ;  /* 0x00c00200052677ac */ /* 0x000ee20008000a00 */
[----:B------:R-:W-:Y:S02]  /*0c40*/  DFMA R92, R46, UR24, R92 ;  /* 0x000000182e5c7c2b */ /* 0x000fe4000800005c */
[----:B------:R-:W-:Y:S01]  /*0c50*/  DFMA R94, R36, UR20, R94 ;  /* 0x00000014245e7c2b */ /* 0x000fe2000800005e */
[----:B------:R-:W3:Y:S01]  /*0c60*/  LDCU.64 UR40, c[0x3][UR5+0x18] ;  /* 0x00c00300052877ac */ /* 0x000ee20008000a00 */
[----:B----4-:R-:W-:-:S02]  /*0c70*/  DFMA R98, R46, UR26, R98 ;  /* 0x0000001a2e627c2b */ /* 0x010fc40008000062 */
[----:B0-----:R-:W-:Y:S01]  /*0c80*/  DFMA R80, R48, UR28, R80 ;  /* 0x0000001c30507c2b */ /* 0x001fe20008000050 */
[----:B------:R-:W0:Y:S01]  /*0c90*/  LDCU.64 UR42, c[0x3][UR5+0x20] ;  /* 0x00c00400052a77ac */ /* 0x000e220008000a00 */
[----:B------:R-:W-:Y:S02]  /*0ca0*/  DFMA R90, R50, UR30, R90 ;  /* 0x0000001e325a7c2b */ /* 0x000fe4000800005a */
[----:B------:R-:W-:Y:S01]  /*0cb0*/  DFMA R96, R38, UR20, R96 ;  /* 0x0000001426607c2b */ /* 0x000fe20008000060 */
[----:B------:R-:W4:Y:S01]  /*0cc0*/  LDCU.64 UR44, c[0x3][UR5+0x28] ;  /* 0x00c00500052c77ac */ /* 0x000f220008000a00 */
[----:B------:R-:W-:Y:S02]  /*0cd0*/  DFMA R84, R46, UR22, R84 ;  /* 0x000000162e547c2b */ /* 0x000fe40008000054 */
[----:B------:R-:W-:Y:S01]  /*0ce0*/  DFMA R88, R42, UR24, R88 ;  /* 0x000000182a587c2b */ /* 0x000fe20008000058 */
[----:B------:R-:W4:Y:S01]  /*0cf0*/  LDCU.64 UR46, c[0x3][UR5+0x30] ;  /* 0x00c00600052e77ac */ /* 0x000f220008000a00 */
[----:B------:R-:W-:-:S02]  /*0d00*/  DFMA R82, R50, UR28, R82 ;  /* 0x0000001c32527c2b */ /* 0x000fc40008000052 */
[----:B------:R-:W-:Y:S01]  /*0d10*/  DFMA R92, R52, UR30, R92 ;  /* 0x0000001e345c7c2b */ /* 0x000fe2000800005c */
[----:B------:R-:W4:Y:S01]  /*0d20*/  LDCU.64 UR48, c[0x3][UR5+0x38] ;  /* 0x00c00700053077ac */ /* 0x000f220008000a00 */
[----:B------:R-:W-:Y:S02]  /*0d30*/  DFMA R94, R42, UR26, R94 ;  /* 0x0000001a2a5e7c2b */ /* 0x000fe4000800005e */
[----:B-1----:R-:W-:Y:S01]  /*0d40*/  DFMA R98, R52, UR32, R98 ;  /* 0x0000002034627c2b */ /* 0x002fe20008000062 */
[----:B------:R-:W1:Y:S01]  /*0d50*/  LDCU.64 UR50, c[0x3][UR5+0x40] ;  /* 0x00c00800053277ac */ /* 0x000e620008000a00 */
[----:B--2---:R-:W-:Y:S02]  /*0d60*/  DFMA R80, R54, UR34, R80 ;  /* 0x0000002236507c2b */ /* 0x004fe40008000050 */
[----:B---3--:R-:W-:Y:S01]  /*0d70*/  DFMA R90, R56, UR36, R90 ;  /* 0x00000024385a7c2b */ /* 0x008fe2000800005a */
[----:B------:R-:W2:Y:S01]  /*0d80*/  LDCU.64 UR52, c[0x3][UR5+0x48] ;  /* 0x00c00900053477ac */ /* 0x000ea20008000a00 */
[----:B------:R-:W-:-:S02]  /*0d90*/  DFMA R96, R44, UR26, R96 ;  /* 0x0000001a2c607c2b */ /* 0x000fc40008000060 */
[----:B------:R-:W-:Y:S01]  /*0da0*/  DFMA R84, R52, UR28, R84 ;  /* 0x0000001c34547c2b */ /* 0x000fe20008000054 */
[----:B------:R-:W3:Y:S01]  /*0db0*/  LDCU.64 UR54, c[0x3][UR5+0x50] ;  /* 0x00c00a00053677ac */ /* 0x000ee20008000a00 */
[----:B------:R-:W-:Y:S02]  /*0dc0*/  DFMA R88, R48, UR30, R88 ;  /* 0x0000001e30587c2b */ /* 0x000fe40008000058 */
[----:B------:R-:W-:Y:S01]  /*0dd0*/  DFMA R82, R56, UR34, R82 ;  /* 0x0000002238527c2b */ /* 0x000fe20008000052 */
[----:B------:R-:W3:Y:S01]  /*0de0*/  LDCU.64 UR56, c[0x3][UR5+0x58] ;  /* 0x00c00b00053877ac */ /* 0x000ee20008000a00 */
[----:B------:R-:W-:Y:S02]  /*0df0*/  DFMA R92, R58, UR36, R92 ;  /* 0x000000243a5c7c2b */ /* 0x000fe4000800005c */
[----:B------:R-:W-:Y:S02]  /*0e00*/  DFMA R94, R48, UR32, R94 ;  /* 0x00000020305e7c2b */ /* 0x000fe4000800005e */
[----:B------:R-:W-:-:S02]  /*0e10*/  DFMA R98, R58, UR38, R98 ;  /* 0x000000263a627c2b */ /* 0x000fc40008000062 */
[----:B------:R-:W-:Y:S02]  /*0e20*/  DFMA R80, R60, UR40, R80 ;  /* 0x000000283c507c2b */ /* 0x000fe40008000050 */
[----:B0-----:R-:W-:Y:S02]  /*0e30*/  DFMA R90, R62, UR42, R90 ;  /* 0x0000002a3e5a7c2b */ /* 0x001fe4000800005a */
[----:B------:R-:W-:Y:S02]  /*0e40*/  DFMA R96, R50, UR32, R96 ;  /* 0x0000002032607c2b */ /* 0x000fe40008000060 */
[----:B------:R-:W-:Y:S02]  /*0e50*/  DFMA R84, R58, UR34, R84 ;  /* 0x000000223a547c2b */ /* 0x000fe40008000054 */
[----:B------:R-:W-:Y:S02]  /*0e60*/  DFMA R88, R54, UR36, R88 ;  /* 0x0000002436587c2b */ /* 0x000fe40008000058 */
[----:B------:R-:W-:-:S02]  /*0e70*/  DFMA R82, R62, UR40, R82 ;  /* 0x000000283e527c2b */ /* 0x000fc40008000052 */
[----:B------:R-:W-:Y:S02]  /*0e80*/  DFMA R92, R64, UR42, R92 ;  /* 0x0000002a405c7c2b */ /* 0x000fe4000800005c */
[----:B------:R-:W-:Y:S02]  /*0e90*/  DFMA R94, R54, UR38, R94 ;  /* 0x00000026365e7c2b */ /* 0x000fe4000800005e */
[----:B----4-:R-:W-:Y:S02]  /*0ea0*/  DFMA R98, R64, UR44, R98 ;  /* 0x0000002c40627c2b */ /* 0x010fe40008000062 */
[----:B------:R-:W-:Y:S02]  /*0eb0*/  DFMA R80, R66, UR46, R80 ;  /* 0x0000002e42507c2b */ /* 0x000fe40008000050 */
[----:B------:R-:W-:Y:S02]  /*0ec0*/  DFMA R100, R68, UR48, R90 ;  /* 0x0000003044647c2b */ /* 0x000fe4000800005a */
[----:B------:R-:W-:-:S02]  /*0ed0*/  DFMA R96, R56, UR38, R96 ;  /* 0x0000002638607c2b */ /* 0x000fc40008000060 */
[----:B------:R-:W-:Y:S02]  /*0ee0*/  DFMA R84, R64, UR40, R84 ;  /* 0x0000002840547c2b */ /* 0x000fe40008000054 */
[----:B------:R-:W-:Y:S02]  /*0ef0*/  DFMA R88, R60, UR42, R88 ;  /* 0x0000002a3c587c2b */ /* 0x000fe40008000058 */
[----:B------:R-:W-:Y:S02]  /*0f00*/  DFMA R90, R68, UR46, R82 ;  /* 0x0000002e445a7c2b */ /* 0x000fe40008000052 */
[----:B------:R-:W-:Y:S02]  /*0f10*/  DFMA R102, R70, UR48, R92 ;  /* 0x0000003046667c2b */ /* 0x000fe4000800005c */
[----:B------:R-:W-:Y:S02]  /*0f20*/  DFMA R94, R60, UR44, R94 ;  /* 0x0000002c3c5e7c2b */ /* 0x000fe4000800005e */
[----:B-1----:R-:W-:-:S02]  /*0f30*/  DFMA R106, R70, UR50, R98 ;  /* 0x00000032466a7c2b */ /* 0x002fc40008000062 */
[----:B--2---:R-:W-:Y:S02]  /*0f40*/  DFMA R80, R72, UR52, R80 ;  /* 0x0000003448507c2b */ /* 0x004fe40008000050 */
[----:B---3--:R-:W-:Y:S02]  /*0f50*/  DFMA R82, R74, UR54, R100 ;  /* 0x000000364a527c2b */ /* 0x008fe40008000064 */
[----:B------:R-:W-:Y:S02]  /*0f60*/  DFMA R96, R62, UR44, R96 ;  /* 0x0000002c3e607c2b */ /* 0x000fe40008000060 */
[----:B------:R-:W-:Y:S02]  /*0f70*/  DFMA R92, R70, UR46, R84 ;  /* 0x0000002e465c7c2b */ /* 0x000fe40008000054 */
[----:B------:R-:W-:Y:S02]  /*0f80*/  DFMA R98, R66, UR48, R88 ;  /* 0x0000003042627c2b */ /* 0x000fe40008000058 */
[----:B------:R-:W-:-:S02]  /*0f90*/  DFMA R84, R74, UR52, R90 ;  /* 0x000000344a547c2b */ /* 0x000fc4000800005a */
[----:B------:R-:W-:Y:S02]  /*0fa0*/  DFMA R88, R28, UR54, R102 ;  /* 0x000000361c587c2b */ /* 0x000fe40008000066 */
[----:B------:R-:W-:Y:S02]  /*0fb0*/  DFMA R94, R66, UR50, R94 ;  /* 0x00000032425e7c2b */ /* 0x000fe4000800005e */
[----:B------:R-:W-:Y:S02]  /*0fc0*/  DFMA R90, R28, UR56, R106 ;  /* 0x000000381c5a7c2b */ /* 0x000fe4000800006a */
[----:B------:R-:W-:Y:S02]  /*0fd0*/  DMUL R102, R80, R82 ;  /* 0x0000005250667228 */ /* 0x000fe40000000000 */
[----:B------:R-:W-:Y:S02]  /*0fe0*/  DFMA R100, R68, UR50, R96 ;  /* 0x0000003244647c2b */ /* 0x000fe40008000060 */
[----:B------:R-:W-:-:S02]  /*0ff0*/  DFMA R96, R28, UR52, R92 ;  /* 0x000000341c607c2b */ /* 0x000fc4000800005c */
[C---:B------:R-:W-:Y:S02]  /*1000*/  DFMA R98, R72.reuse, UR54, R98 ;  /* 0x0000003648627c2b */ /* 0x040fe40008000062 */
[----:B------:R-:W-:Y:S02]  /*1010*/  DFMA R94, R72, UR56, R94 ;  /* 0x00000038485e7c2b */ /* 0x000fe4000800005e */
[----:B------:R-:W-:Y:S02]  /*1020*/  DMUL R112, R84, R88 ;  /* 0x0000005854707228 */ /* 0x000fe40000000000 */
[----:B------:R-:W-:Y:S02]  /*1030*/  DMUL R92, R90, R102 ;  /* 0x000000665a5c7228 */ /* 0x000fe40000000000 */
[----:B------:R-:W-:Y:S02]  /*1040*/  DFMA R100, R74, UR56, R100 ;  /* 0x000000384a647c2b */ /* 0x000fe40008000064 */
[----:B------:R-:W-:-:S02]  /*1050*/  DMUL R120, R96, R98 ;  /* 0x0000006260787228 */ /* 0x000fc40000000000 */
[----:B------:R-:W-:Y:S02]  /*1060*/  DMUL R114, R96, R82 ;  /* 0x0000005260727228 */ /* 0x000fe40000000000 */
[----:B------:R-:W-:Y:S02]  /*1070*/  DFMA R92, R94, R112, R92 ;  /* 0x000000705e5c722b */ /* 0x000fe4000000005c */
[----:B------:R-:W-:Y:S02]  /*1080*/  DMUL R122, R84, R98 ;  /* 0x00000062547a7228 */ /* 0x000fe40000000000 */
[----:B------:R-:W-:-:S04]  /*1090*/  DMUL R116, R80, R88 ;  /* 0x0000005850747228 */ /* 0x000fc80000000000 */
[----:B------:R-:W-:-:S08]  /*10a0*/  DFMA R92, R100, R120, R92 ;  /* 0x00000078645c722b */ /* 0x000fd0000000005c */
[----:B------:R-:W-:-:S08]  /*10b0*/  DFMA R92, R94, -R114, R92 ;  /* 0x800000725e5c722b */ /* 0x000fd0000000005c */
[----:B------:R-:W-:-:S08]  /*10c0*/  DFMA R92, -R90, R122, R92 ;  /* 0x0000007a5a5c722b */ /* 0x000fd0000000015c */
[----:B------:R-:W-:-:S06]  /*10d0*/  DFMA R92, -R100, R116, R92 ;  /* 0x00000074645c722b */ /* 0x000fcc000000015c */
[----:B------:R-:W0:Y:S04]  /*10e0*/  MUFU.RCP64H R107, R93 ;  /* 0x0000005d006b7308 */ /* 0x000e280000001800 */
[----:B------:R-:W-:-:S04]  /*10f0*/  IADD3 R106, PT, PT, R93, 0x300402, RZ ;  /* 0x003004025d6a7810 */ /* 0x000fc80007ffe0ff */
[----:B------:R-:W-:Y:S02]  /*1100*/  FSETP.GEU.AND P0, PT, |R106|, 5.8789094863358348022e-39, PT ;  /* 0x004004026a00780b */ /* 0x000fe40003f0e200 */
[----:B0-----:R-:W-:-:S08]  /*1110*/  DFMA R108, -R92, R106, 1 ;  /* 0x3ff000005c6c742b */ /* 0x001fd0000000016a */
[----:B------:R-:W-:-:S08]  /*1120*/  DFMA R108, R108, R108, R108 ;  /* 0x0000006c6c6c722b */ /* 0x000fd0000000006c */
[----:B------:R-:W-:-:S08]  /*1130*/  DFMA R108, R106, R108, R106 ;  /* 0x0000006c6a6c722b */ /* 0x000fd0000000006a */
[----:B------:R-:W-:-:S08]  /*1140*/  DFMA R110, -R92, R108, 1 ;  /* 0x3ff000005c6e742b */ /* 0x000fd0000000016c */
[----:B------:R-:W-:Y:S01]  /*1150*/  DFMA R108, R108, R110, R108 ;  /* 0x0000006e6c6c722b */ /* 0x000fe2000000006c */
[----:B------:R-:W-:Y:S10]  /*1160*/  @P0 BRA `(.L_x_1) ;  /* 0x0000000000100947 */ /* 0x000ff40003800000 */
[----:B------:R-:W-:-:S04]  /*1170*/  LOP3.LUT R0, R93, 0x7fffffff, RZ, 0xc0, !PT ;  /* 0x7fffffff5d007812 */ /* 0x000fc800078ec0ff */
[----:B------:R-:W-:Y:S02]  /*1180*/  IADD3 R111, PT, PT, R0, -0x100000, RZ ;  /* 0xfff00000006f7810 */ /* 0x000fe40007ffe0ff */
[----:B------:R-:W-:-:S07]  /*1190*/  MOV R0, 0x11b0 ;  /* 0x000011b000007802 */ /* 0x000fce0000000f00 */
[----:B------:R-:W-:Y:S05]  /*11a0*/  CALL.REL.NOINC `($__internal_0_$__cuda_sm20_dblrcp_rn_slowpath_v3) ;  /* 0x00000010003c7944 */ /* 0x000fea0003c00000 */
.L_x_1:
[----:B------:R-:W-:Y:S05]  /*11b0*/  BSYNC.RECONVERGENT B0 ;  /* 0x0000000000007941 */ /* 0x000fea0003800200 */
.L_x_0:
[----:B------:R-:W-:Y:S01]  /*11c0*/  DADD R122, R102, -R122 ;  /* 0x00000000667a7229 */ /* 0x000fe2000000087a */
[----:B------:R-:W-:Y:S01]  /*11d0*/  UIADD3 UR4, UPT, UPT, UR4, 0x1, URZ ;  /* 0x0000000104047890 */ /* 0x000fe2000fffe0ff */
[----:B------:R-:W-:Y:S01]  /*11e0*/  DMUL R102, R88, R100 ;  /* 0x0000006458667228 */ /* 0x000fe20000000000 */
[----:B------:R-:W-:Y:S01]  /*11f0*/  UIADD3 UR5, UPT, UPT, UR5, 0xc0, URZ ;  /* 0x000000c005057890 */ /* 0x000fe2000fffe0ff */
[----:B------:R-:W-:Y:S01]  /*1200*/  DADD R110, R112, -R114 ;  /* 0x00000000706e7229 */ /* 0x000fe20000000872 */
[----:B------:R-:W-:Y:S01]  /*1210*/  UISETP.NE.AND UP0, UPT, UR4, 0x8, UPT ;  /* 0x000000080400788c */ /* 0x000fe2000bf05270 */
[----:B------:R-:W-:Y:S02]  /*1220*/  DMUL R114, R82, R94 ;  /* 0x0000005e52727228 */ /* 0x000fe40000000000 */
[-C--:B------:R-:W-:Y:S02]  /*1230*/  DMUL R106, R84, R90.reuse ;  /* 0x0000005a546a7228 */ /* 0x080fe40000000000 */
[----:B------:R-:W-:-:S02]  /*1240*/  DFMA R102, R82, R90, -R102 ;  /* 0x0000005a5266722b */ /* 0x000fc40000000866 */
[----:B------:R-:W-:Y:S02]  /*1250*/  DADD R120, R120, -R116 ;  /* 0x0000000078787229 */ /* 0x000fe40000000874 */
[----:B------:R-:W-:Y:S02]  /*1260*/  DMUL R112, R96, R94 ;  /* 0x0000005e60707228 */ /* 0x000fe40000000000 */
[-C--:B------:R-:W-:Y:S02]  /*1270*/  DFMA R114, R98, R100.reuse, -R114 ;  /* 0x000000646272722b */ /* 0x080fe40000000872 */
[-C--:B------:R-:W-:Y:S02]  /*1280*/  DMUL R116, R80, R100.reuse ;  /* 0x0000006450747228 */ /* 0x080fe40000000000 */
[----:B------:R-:W-:Y:S02]  /*1290*/  DFMA R106, R96, R100, -R106 ;  /* 0x00000064606a722b */ /* 0x000fe4000000086a */
[----:B------:R-:W-:-:S02]  /*12a0*/  DMUL R102, R102, R108 ;  /* 0x0000006c66667228 */ /* 0x000fc40000000000 */
[----:B------:R-:W-:Y:S02]  /*12b0*/  DFMA R112, R80, R90, -R112 ;  /* 0x0000005a5070722b */ /* 0x000fe40000000870 */
[----:B------:R-:W-:Y:S02]  /*12c0*/  DFMA R80, R84, R94, -R116 ;  /* 0x0000005e5450722b */ /* 0x000fe40000000874 */
[----:B------:R-:W-:Y:S02]  /*12d0*/  DMUL R114, R114, R108 ;  /* 0x0000006c72727228 */ /* 0x000fe40000000000 */
[----:B------:R-:W-:Y:S02]  /*12e0*/  DMUL R98, R98, R90 ;  /* 0x0000005a62627228 */ /* 0x000fe40000000000 */
[----:B------:R-:W-:Y:S02]  /*12f0*/  DMUL R106, R106, R108 ;  /* 0x0000006c6a6a7228 */ /* 0x000fe40000000000 */
[----:B------:R-:W-:-:S02]  /*1300*/  DFMA R84, R102, UR10, RZ ;  /* 0x0000000a66547c2b */ /* 0x000fc400080000ff */
[----:B------:R-:W-:Y:S02]  /*1310*/  DMUL R80, R80, R108 ;  /* 0x0000006c50507228 */ /* 0x000fe40000000000 */
[----:B------:R-:W-:Y:S02]  /*1320*/  DFMA R100, R102, UR40, RZ ;  /* 0x0000002866647c2b */ /* 0x000fe400080000ff */
[----:B------:R-:W-:Y:S02]  /*1330*/  DFMA R188, R114, UR40, RZ ;  /* 0x0000002872bc7c2b */ /* 0x000fe400080000ff */
[----:B------:R-:W-:Y:S02]  /*1340*/  DFMA R98, R88, R94, -R98 ;  /* 0x0000005e5862722b */ /* 0x000fe40000000862 */
[----:B------:R-:W-:Y:S02]  /*1350*/  DMUL R82, R110, R108 ;  /* 0x0000006c6e527228 */ /* 0x000fe40000000000 */
[----:B------:R-:W-:-:S02]  /*1360*/  DFMA R84, R106, UR12, R84 ;  /* 0x0000000c6a547c2b */ /* 0x000fc40008000054 */
[----:B------:R-:W-:Y:S02]  /*1370*/  DFMA R88, R102, UR16, RZ ;  /* 0x0000001066587c2b */ /* 0x000fe400080000ff */
[----:B------:R-:W-:Y:S02]  /*1380*/  DFMA R190, R106, UR42, R100 ;  /* 0x0000002a6abe7c2b */ /* 0x000fe40008000064 */
[----:B------:R-:W-:Y:S02]  /*1390*/  DFMA R194, R80, UR42, R188 ;  /* 0x0000002a50c27c2b */ /* 0x000fe400080000bc */
[----:B------:R-:W-:Y:S02]  /*13a0*/  DFMA R188, R82, UR14, R84 ;  /* 0x0000000e52bc7c2b */ /* 0x000fe40008000054 */
[----:B------:R-:W-:Y:S02]  /*13b0*/  DMUL R92, R92, UR8 ;  /* 0x000000085c5c7c28 */ /* 0x000fe40008000000 */
[----:B------:R-:W-:-:S02]  /*13c0*/  DFMA R186, R106, UR18, R88 ;  /* 0x000000126aba7c2b */ /* 0x000fc40008000058 */
[----:B------:R-:W-:Y:S02]  /*13d0*/  DFMA R90, R102, UR22, RZ ;  /* 0x00000016665a7c2b */ /* 0x000fe400080000ff */
[-C--:B------:R-:W-:Y:S02]  /*13e0*/  DMUL R120, R120, R108.reuse ;  /* 0x0000006c78787228 */ /* 0x080fe40000000000 */
[-C--:B------:R-:W-:Y:S02]  /*13f0*/  DMUL R122, R122, R108.reuse ;  /* 0x0000006c7a7a7228 */ /* 0x080fe40000000000 */
[-C--:B------:R-:W-:Y:S02]  /*1400*/  DMUL R98, R98, R108.reuse ;  /* 0x0000006c62627228 */ /* 0x080fe40000000000 */
[----:B------:R-:W-:Y:S02]  /*1410*/  DMUL R112, R112, R108 ;  /* 0x0000006c70707228 */ /* 0x000fe40000000000 */
[----:B------:R-:W-:-:S02]  /*1420*/  DFMA R94, R102, UR28, RZ ;  /* 0x0000001c665e7c2b */ /* 0x000fc400080000ff */
[C---:B------:R-:W-:Y:S02]  /*1430*/  DFMA R96, R102.reuse, UR34, RZ ;  /* 0x0000002266607c2b */ /* 0x040fe400080000ff */
[C---:B------:R-:W-:Y:S02]  /*1440*/  DFMA R108, R102.reuse, UR46, RZ ;  /* 0x0000002e666c7c2b */ /* 0x040fe400080000ff */
[----:B------:R-:W-:Y:S02]  /*1450*/  DFMA R102, R102, UR52, RZ ;  /* 0x0000003466667c2b */ /* 0x000fe400080000ff */
[----:B------:R-:W-:Y:S02]  /*1460*/  DFMA R84, R82, UR44, R190 ;  /* 0x0000002c52547c2b */ /* 0x000fe400080000be */
[----:B------:R-:W-:Y:S02]  /*1470*/  DMUL R190, R188, R92 ;  /* 0x0000005cbcbe7228 */ /* 0x000fe40000000000 */
[----:B------:R-:W-:-:S02]  /*1480*/  DFMA R186, R82, UR20, R186 ;  /* 0x0000001452ba7c2b */ /* 0x000fc400080000ba */
[C---:B------:R-:W-:Y:S02]  /*1490*/  DFMA R184, R106.reuse, UR24, R90 ;  /* 0x000000186ab87c2b */ /* 0x040fe4000800005a */
[C---:B------:R-:W-:Y:S02]  /*14a0*/  DFMA R182, R106.reuse, UR30, R94 ;  /* 0x0000001e6ab67c2b */ /* 0x040fe4000800005e */
[C---:B------:R-:W-:Y:S02]  /*14b0*/  DFMA R180, R106.reuse, UR36, R96 ;  /* 0x000000246ab47c2b */ /* 0x040fe40008000060 */
[C---:B------:R-:W-:Y:S02]  /*14c0*/  DFMA R196, R106.reuse, UR48, R108 ;  /* 0x000000306ac47c2b */ /* 0x040fe4000800006c */
[----:B------:R-:W-:Y:S02]  /*14d0*/  DFMA R202, R106, UR54, R102 ;  /* 0x000000366aca7c2b */ /* 0x000fe40008000066 */
[----:B------:R-:W-:-:S02]  /*14e0*/  DFMA R88, R98, UR10, RZ ;  /* 0x0000000a62587c2b */ /* 0x000fc400080000ff */
[C---:B------:R-:W-:Y:S02]  /*14f0*/  DFMA R90, R98.reuse, UR16, RZ ;  /* 0x00000010625a7c2b */ /* 0x040fe400080000ff */
[C---:B------:R-:W-:Y:S02]  /*1500*/  DFMA R94, R98.reuse, UR22, RZ ;  /* 0x00000016625e7c2b */ /* 0x040fe400080000ff */
[C---:B------:R-:W-:Y:S02]  /*1510*/  DFMA R96, R98.reuse, UR28, RZ ;  /* 0x0000001c62607c2b */ /* 0x040fe400080000ff */
[C---:B------:R-:W-:Y:S02]  /*1520*/  DFMA R102, R98.reuse, UR34, RZ ;  /* 0x0000002262667c2b */ /* 0x040fe400080000ff */
[C---:B------:R-:W-:Y:S02]  /*1530*/  DFMA R108, R98.reuse, UR40, RZ ;  /* 0x00000028626c7c2b */ /* 0x040fe400080000ff */
[----:B------:R-:W-:-:S02]  /*1540*/  DFMA R116, R98, UR46, RZ ;  /* 0x0000002e62747c2b */ /* 0x000fc400080000ff */
[----:B------:R-:W-:Y:S02]  /*1550*/  DFMA R118, R98, UR52, RZ ;  /* 0x0000003462767c2b */ /* 0x000fe400080000ff */
[----:B------:R-:W-:Y:S02]  /*1560*/  DFMA R124, R188, R190, R124 ;  /* 0x000000bebc7c722b */ /* 0x000fe4000000007c */
[----:B------:R-:W-:Y:S02]  /*1570*/  DMUL R188, R186, R92 ;  /* 0x0000005cbabc7228 */ /* 0x000fe40000000000 */
[----:B------:R-:W-:Y:S02]  /*1580*/  DFMA R184, R82, UR26, R184 ;  /* 0x0000001a52b87c2b */ /* 0x000fe400080000b8 */
[C---:B------:R-:W-:Y:S02]  /*1590*/  DFMA R88, R112.reuse, UR12, R88 ;  /* 0x0000000c70587c2b */ /* 0x040fe40008000058 */
[----:B------:R-:W-:-:S02]  /*15a0*/  DFMA R100, R112, UR18, R90 ;  /* 0x0000001270647c2b */ /* 0x000fc4000800005a */
[C---:B------:R-:W-:Y:S02]  /*15b0*/  DFMA R98, R112.reuse, UR24, R94 ;  /* 0x0000001870627c2b */ /* 0x040fe4000800005e */
[C---:B------:R-:W-:Y:S02]  /*15c0*/  DFMA R106, R112.reuse, UR30, R96 ;  /* 0x0000001e706a7c2b */ /* 0x040fe40008000060 */
[C---:B------:R-:W-:Y:S02]  /*15d0*/  DFMA R110, R112.reuse, UR36, R102 ;  /* 0x00000024706e7c2b */ /* 0x040fe40008000066 */
[C---:B------:R-:W-:Y:S02]  /*15e0*/  DFMA R192, R112.reuse, UR42, R108 ;  /* 0x0000002a70c07c2b */ /* 0x040fe4000800006c */
[C---:B------:R-:W-:Y:S02]  /*15f0*/  DFMA R198, R112.reuse, UR48, R116 ;  /* 0x0000003070c67c2b */ /* 0x040fe40008000074 */
[----:B------:R-:W-:-:S02]  /*1600*/  DFMA R204, R112, UR54, R118 ;  /* 0x0000003670cc7c2b */ /* 0x000fc40008000076 */
[C---:B------:R-:W-:Y:S02]  /*1610*/  DFMA R90, R114.reuse, UR10, RZ ;  /* 0x0000000a725a7c2b */ /* 0x040fe400080000ff */
[C---:B------:R-:W-:Y:S02]  /*1620*/  DFMA R94, R114.reuse, UR16, RZ ;  /* 0x00000010725e7c2b */ /* 0x040fe400080000ff */
[C---:B------:R-:W-:Y:S02]  /*1630*/  DFMA R96, R114.reuse, UR22, RZ ;  /* 0x0000001672607c2b */ /* 0x040fe400080000ff */
[C---:B------:R-:W-:Y:S02]  /*1640*/  DFMA R102, R114.reuse, UR28, RZ ;  /* 0x0000001c72667c2b */ /* 0x040fe400080000ff */
[C---:B------:R-:W-:Y:S02]  /*1650*/  DFMA R112, R114.reuse, UR34, RZ ;  /* 0x0000002272707c2b */ /* 0x040fe400080000ff */
[----:B------:R-:W-:-:S02]  /*1660*/  DFMA R200, R114, UR46, RZ ;  /* 0x0000002e72c87c2b */ /* 0x000fc400080000ff */
[----:B------:R-:W-:Y:S02]  /*1670*/  DFMA R206, R114, UR52, RZ ;  /* 0x0000003472ce7c2b */ /* 0x000fe400080000ff */
[C---:B------:R-:W-:Y:S02]  /*1680*/  DFMA R126, R186.reuse, R190, R126 ;  /* 0x000000beba7e722b */ /* 0x040fe4000000007e */
[----:B------:R-:W-:Y:S02]  /*1690*/  DFMA R140, R186, R188, R140 ;  /* 0x000000bcba8c722b */ /* 0x000fe4000000008c */
[----:B------:R-:W-:Y:S02]  /*16a0*/  DMUL R186, R184, R92 ;  /* 0x0000005cb8ba7228 */ /* 0x000fe40000000000 */
[----:B------:R-:W-:Y:S02]  /*16b0*/  DFMA R182, R82, UR32, R182 ;  /* 0x0000002052b67c2b */ /* 0x000fe400080000b6 */
[----:B------:R-:W-:-:S02]  /*16c0*/  DFMA R118, R80, UR12, R90 ;  /* 0x0000000c50767c2b */ /* 0x000fc4000800005a */
[C---:B------:R-:W-:Y:S02]  /*16d0*/  DFMA R116, R80.reuse, UR18, R94 ;  /* 0x0000001250747c2b */ /* 0x040fe4000800005e */
[C---:B------:R-:W-:Y:S02]  /*16e0*/  DFMA R114, R80.reuse, UR24, R96 ;  /* 0x0000001850727c2b */ /* 0x040fe40008000060 */
[C---:B------:R-:W-:Y:S02]  /*16f0*/  DFMA R108, R80.reuse, UR30, R102 ;  /* 0x0000001e506c7c2b */ /* 0x040fe40008000066 */
[C---:B------:R-:W-:Y:S02]  /*1700*/  DFMA R112, R80.reuse, UR36, R112 ;  /* 0x0000002450707c2b */ /* 0x040fe40008000070 */
[C---:B------:R-:W-:Y:S02]  /*1710*/  DFMA R200, R80.reuse, UR48, R200 ;  /* 0x0000003050c87c2b */ /* 0x040fe400080000c8 */
[----:B------:R-:W-:-:S02]  /*1720*/  DFMA R206, R80, UR54, R206 ;  /* 0x0000003650ce7c2b */ /* 0x000fc400080000ce */
[C---:B------:R-:W-:Y:S02]  /*1730*/  DFMA R180, R82.reuse, UR38, R180 ;  /* 0x0000002652b47c2b */ /* 0x040fe400080000b4 */
[----:B------:R-:W-:Y:S02]  /*1740*/  DFMA R80, R82, UR50, R196 ;  /* 0x0000003252507c2b */ /* 0x000fe400080000c4 */
[C---:B------:R-:W-:Y:S02]  /*1750*/  DFMA R128, R184.reuse, R190, R128 ;  /* 0x000000beb880722b */ /* 0x040fe40000000080 */
[C---:B------:R-:W-:Y:S02]  /*1760*/  DFMA R152, R184.reuse, R188, R152 ;  /* 0x000000bcb898722b */ /* 0x040fe40000000098 */
[----:B------:R-:W-:Y:S02]  /*1770*/  DFMA R154, R184, R186, R154 ;  /* 0x000000bab89a722b */ /* 0x000fe4000000009a */
[----:B------:R-:W-:-:S02]  /*1780*/  DFMA R82, R82, UR56, R202 ;  /* 0x0000003852527c2b */ /* 0x000fc400080000ca */
[C---:B------:R-:W-:Y:S02]  /*1790*/  DMUL R184, R182.reuse, R92 ;  /* 0x0000005cb6b87228 */ /* 0x040fe40000000000 */
[C---:B------:R-:W-:Y:S02]  /*17a0*/  DFMA R130, R182.reuse, R190, R130 ;  /* 0x000000beb682722b */ /* 0x040fe40000000082 */
[-C--:B------:R-:W-:Y:S02]  /*17b0*/  DFMA R150, R182, R188.reuse, R150 ;  /* 0x000000bcb696722b */ /* 0x080fe40000000096 */
[-C--:B------:R-:W-:Y:S02]  /*17c0*/  DFMA R142, R180, R188.reuse, R142 ;  /* 0x000000bcb48e722b */ /* 0x080fe4000000008e */
[-C--:B------:R-:W-:Y:S02]  /*17d0*/  DFMA R144, R84, R188.reuse, R144 ;  /* 0x000000bc5490722b */ /* 0x080fe40000000090 */
[----:B------:R-:W-:-:S02]  /*17e0*/  DFMA R146, R80, R188, R146 ;  /* 0x000000bc5092722b */ /* 0x000fc40000000092 */
[----:B------:R-:W-:Y:S02]  /*17f0*/  DFMA R148, R82, R188, R148 ;  /* 0x000000bc5294722b */ /* 0x000fe40000000094 */
[-C--:B------:R-:W-:Y:S02]  /*1800*/  DFMA R164, R182, R186.reuse, R164 ;  /* 0x000000bab6a4722b */ /* 0x080fe400000000a4 */
[-C--:B------:R-:W-:Y:S02]  /*1810*/  DFMA R162, R180, R186.reuse, R162 ;  /* 0x000000bab4a2722b */ /* 0x080fe400000000a2 */
[-C--:B------:R-:W-:Y:S02]  /*1820*/  DFMA R156, R84, R186.reuse, R156 ;  /* 0x000000ba549c722b */ /* 0x080fe4000000009c */
[-C--:B------:R-:W-:Y:S02]  /*1830*/  DFMA R158, R80, R186.reuse, R158 ;  /* 0x000000ba509e722b */ /* 0x080fe4000000009e */
[----:B------:R-:W-:-:S02]  /*1840*/  DFMA R160, R82, R186, R160 ;  /* 0x000000ba52a0722b */ /* 0x000fc400000000a0 */
[-C--:B------:R-:W-:Y:S02]  /*1850*/  DFMA R178, R182, R184.reuse, R178 ;  /* 0x000000b8b6b2722b */ /* 0x080fe400000000b2 */
[-C--:B------:R-:W-:Y:S02]  /*1860*/  DFMA R176, R180, R184.reuse, R176 ;  /* 0x000000b8b4b0722b */ /* 0x080fe400000000b0 */
[-C--:B------:R-:W-:Y:S02]  /*1870*/  DFMA R174, R84, R184.reuse, R174 ;  /* 0x000000b854ae722b */ /* 0x080fe400000000ae */
[-C--:B------:R-:W-:Y:S02]  /*1880*/  DFMA R172, R80, R184.reuse, R172 ;  /* 0x000000b850ac722b */ /* 0x080fe400000000ac */
[----:B------:R-:W-:Y:S02]  /*1890*/  DFMA R170, R82, R184, R170 ;  /* 0x000000b852aa722b */ /* 0x000fe400000000aa */
[----:B------:R-:W-:-:S02]  /*18a0*/  DMUL R188, R180, R92 ;  /* 0x0000005cb4bc7228 */ /* 0x000fc40000000000 */
[-C--:B------:R-:W-:Y:S02]  /*18b0*/  DMUL R182, R84, R92.reuse ;  /* 0x0000005c54b67228 */ /* 0x080fe40000000000 */
[-C--:B------:R-:W-:Y:S02]  /*18c0*/  DMUL R184, R80, R92.reuse ;  /* 0x0000005c50b87228 */ /* 0x080fe40000000000 */
[----:B------:R-:W-:Y:S02]  /*18d0*/  DMUL R186, R82, R92 ;  /* 0x0000005c52ba7228 */ /* 0x000fe40000000000 */
[C---:B------:R-:W-:Y:S02]  /*18e0*/  DFMA R98, R120.reuse, UR26, R98 ;  /* 0x0000001a78627c2b */ /* 0x040fe40008000062 */
[C---:B------:R-:W-:Y:S02]  /*18f0*/  DFMA R96, R120.reuse, UR38, R110 ;  /* 0x0000002678607c2b */ /* 0x040fe4000800006e */
[----:B------:R-:W-:-:S02]  /*1900*/  DFMA R100, R120, UR20, R100 ;  /* 0x0000001478647c2b */ /* 0x000fc40008000064 */
[C---:B------:R-:W-:Y:S02]  /*1910*/  DFMA R102, R120.reuse, UR14, R88 ;  /* 0x0000000e78667c2b */ /* 0x040fe40008000058 */
[C---:B------:R-:W-:Y:S02]  /*1920*/  DFMA R88, R120.reuse, UR32, R106 ;  /* 0x0000002078587c2b */ /* 0x040fe4000800006a */
[C---:B------:R-:W-:Y:S02]  /*1930*/  DFMA R94, R120.reuse, UR44, R192 ;  /* 0x0000002c785e7c2b */ /* 0x040fe400080000c0 */
[----:B------:R-:W-:Y:S02]  /*1940*/  DFMA R90, R120, UR50, R198 ;  /* 0x00000032785a7c2b */ /* 0x000fe400080000c6 */
[C---:B------:R-:W-:Y:S02]  /*1950*/  DFMA R138, R82.reuse, R190, R138 ;  /* 0x000000be528a722b */ /* 0x040fe4000000008a */
[----:B------:R-:W-:-:S02]  /*1960*/  DFMA R86, R82, R188, R86 ;  /* 0x000000bc5256722b */ /* 0x000fc40000000056 */
[C---:B------:R-:W-:Y:S02]  /*1970*/  DFMA R22, R82.reuse, R182, R22 ;  /* 0x000000b65216722b */ /* 0x040fe40000000016 */
[C---:B------:R-:W-:Y:S02]  /*1980*/  DFMA R24, R82.reuse, R184, R24 ;  /* 0x000000b85218722b */ /* 0x040fe40000000018 */
[----:B------:R-:W-:Y:S02]  /*1990*/  DFMA R26, R82, R186, R26 ;  /* 0x000000ba521a722b */ /* 0x000fe4000000001a */
[----:B------:R-:W-:Y:S02]  /*19a0*/  DFMA R120, R120, UR56, R204 ;  /* 0x0000003878787c2b */ /* 0x000fe400080000cc */
[C---:B------:R-:W-:Y:S02]  /*19b0*/  DFMA R134, R84.reuse, R190, R134 ;  /* 0x000000be5486722b */ /* 0x040fe40000000086 */
[----:B------:R-:W-:-:S02]  /*19c0*/  DFMA R166, R84, R188, R166 ;  /* 0x000000bc54a6722b */ /* 0x000fc400000000a6 */
[----:B------:R-:W-:Y:S02]  /*19d0*/  DFMA R78, R84, R182, R78 ;  /* 0x000000b6544e722b */ /* 0x000fe4000000004e */
[----:B------:R-:W-:Y:S02]  /*19e0*/  DMUL R82, R98, R92 ;  /* 0x0000005c62527228 */ /* 0x000fe40000000000 */
[----:B------:R-:W-:Y:S02]  /*19f0*/  DFMA R136, R80, R190, R136 ;  /* 0x000000be5088722b */ /* 0x000fe40000000088 */
[-C--:B------:R-:W-:Y:S02]  /*1a00*/  DFMA R168, R180, R188.reuse, R168 ;  /* 0x000000bcb4a8722b */ /* 0x080fe400000000a8 */
[C---:B------:R-:W-:Y:S02]  /*1a10*/  DFMA R104, R80.reuse, R188, R104 ;  /* 0x000000bc5068722b */ /* 0x040fe40000000068 */
[----:B------:R-:W-:-:S02]  /*1a20*/  DFMA R20, R80, R182, R20 ;  /* 0x000000b65014722b */ /* 0x000fc40000000014 */
[----:B------:R-:W-:Y:S02]  /*1a30*/  DFMA R76, R80, R184, R76 ;  /* 0x000000b8504c722b */ /* 0x000fe4000000004c */
[-C--:B------:R-:W-:Y:S02]  /*1a40*/  DMUL R84, R96, R92.reuse ;  /* 0x0000005c60547228 */ /* 0x080fe40000000000 */
[----:B------:R-:W-:Y:S02]  /*1a50*/  DMUL R80, R100, R92 ;  /* 0x0000005c64507228 */ /* 0x000fe40000000000 */
[-C--:B------:R-:W-:Y:S02]  /*1a60*/  DFMA R154, R98, R82.reuse, R154 ;  /* 0x00000052629a722b */ /* 0x080fe4000000009a */
[-C--:B------:R-:W-:Y:S02]  /*1a70*/  DFMA R164, R88, R82.reuse, R164 ;  /* 0x0000005258a4722b */ /* 0x080fe400000000a4 */
[----:B------:R-:W-:-:S02]  /*1a80*/  DFMA R162, R96, R82, R162 ;  /* 0x0000005260a2722b */ /* 0x000fc400000000a2 */
[-C--:B------:R-:W-:Y:S02]  /*1a90*/  DFMA R156, R94, R82.reuse, R156 ;  /* 0x000000525e9c722b */ /* 0x080fe4000000009c */
[-C--:B------:R-:W-:Y:S02]  /*1aa0*/  DFMA R158, R90, R82.reuse, R158 ;  /* 0x000000525a9e722b */ /* 0x080fe4000000009e */
[----:B------:R-:W-:Y:S02]  /*1ab0*/  DFMA R160, R120, R82, R160 ;  /* 0x0000005278a0722b */ /* 0x000fe400000000a0 */
[----:B------:R-:W-:Y:S02]  /*1ac0*/  DFMA R168, R96, R84, R168 ;  /* 0x0000005460a8722b */ /* 0x000fe400000000a8 */
[C---:B------:R-:W-:Y:S02]  /*1ad0*/  DMUL R82, R94.reuse, R92 ;  /* 0x0000005c5e527228 */ /* 0x040fe40000000000 */
[----:B------:R-:W-:-:S02]  /*1ae0*/  DFMA R166, R94, R84, R166 ;  /* 0x000000545ea6722b */ /* 0x000fc400000000a6 */
[-C--:B------:R-:W-:Y:S02]  /*1af0*/  DFMA R104, R90, R84.reuse, R104 ;  /* 0x000000545a68722b */ /* 0x080fe40000000068 */
[----:B------:R-:W-:Y:S02]  /*1b00*/  DFMA R86, R120, R84, R86 ;  /* 0x000000547856722b */ /* 0x000fe40000000056 */
[----:B------:R-:W-:Y:S02]  /*1b10*/  DFMA R132, R180, R190, R132 ;  /* 0x000000beb484722b */ /* 0x000fe40000000084 */
[-C--:B------:R-:W-:Y:S02]  /*1b20*/  DFMA R140, R100, R80.reuse, R140 ;  /* 0x00000050648c722b */ /* 0x080fe4000000008c */
[-C--:B------:R-:W-:Y:S02]  /*1b30*/  DFMA R152, R98, R80.reuse, R152 ;  /* 0x000000506298722b */ /* 0x080fe40000000098 */
[----:B------:R-:W-:-:S02]  /*1b40*/  DFMA R150, R88, R80, R150 ;  /* 0x000000505896722b */ /* 0x000fc40000000096 */
[-C--:B------:R-:W-:Y:S02]  /*1b50*/  DFMA R142, R96, R80.reuse, R142 ;  /* 0x00000050608e722b */ /* 0x080fe4000000008e */
[-C--:B------:R-:W-:Y:S02]  /*1b60*/  DFMA R144, R94, R80.reuse, R144 ;  /* 0x000000505e90722b */ /* 0x080fe40000000090 */
[-C--:B------:R-:W-:Y:S02]  /*1b70*/  DFMA R146, R90, R80.reuse, R146 ;  /* 0x000000505a92722b */ /* 0x080fe40000000092 */
[----:B------:R-:W-:Y:S02]  /*1b80*/  DFMA R148, R120, R80, R148 ;  /* 0x000000507894722b */ /* 0x000fe40000000094 */
[----:B------:R-:W-:Y:S02]  /*1b90*/  DMUL R84, R90, R92 ;  /* 0x0000005c5a547228 */ /* 0x000fe40000000000 */
[----:B------:R-:W-:-:S02]  /*1ba0*/  DFMA R116, R122, UR20, R116 ;  /* 0x000000147a747c2b */ /* 0x000fc40008000074 */
[-C--:B------:R-:W-:Y:S02]  /*1bb0*/  DMUL R180, R102, R92.reuse ;  /* 0x0000005c66b47228 */ /* 0x080fe40000000000 */
[----:B------:R-:W-:Y:S02]  /*1bc0*/  DMUL R80, R88, R92 ;  /* 0x0000005c58507228 */ /* 0x000fe40000000000 */
[C---:B------:R-:W-:Y:S02]  /*1bd0*/  DFMA R118, R122.reuse, UR14, R118 ;  /* 0x0000000e7a767c2b */ /* 0x040fe40008000076 */
[C---:B------:R-:W-:Y:S02]  /*1be0*/  DFMA R114, R122.reuse, UR26, R114 ;  /* 0x0000001a7a727c2b */ /* 0x040fe40008000072 */
[----:B------:R-:W-:Y:S02]  /*1bf0*/  DFMA R106, R122, UR32, R108 ;  /* 0x000000207a6a7c2b */ /* 0x000fe4000800006c */
[----:B------:R-:W-:-:S02]  /*1c00*/  DFMA R78, R94, R82, R78 ;  /* 0x000000525e4e722b */ /* 0x000fc4000000004e */
[-C--:B------:R-:W-:Y:S02]  /*1c10*/  DFMA R20, R90, R82.reuse, R20 ;  /* 0x000000525a14722b */ /* 0x080fe40000000014 */
[C---:B------:R-:W-:Y:S02]  /*1c20*/  DFMA R112, R122.reuse, UR38, R112 ;  /* 0x000000267a707c2b */ /* 0x040fe40008000070 */
[C---:B------:R-:W-:Y:S02]  /*1c30*/  DFMA R110, R122.reuse, UR44, R194 ;  /* 0x0000002c7a6e7c2b */ /* 0x040fe400080000c2 */
[----:B------:R-:W-:Y:S02]  /*1c40*/  DFMA R108, R122, UR50, R200 ;  /* 0x000000327a6c7c2b */ /* 0x000fe400080000c8 */
[----:B------:R-:W-:Y:S02]  /*1c50*/  DFMA R82, R120, R82, R22 ;  /* 0x000000527852722b */ /* 0x000fe40000000016 */
[----:B------:R-:W-:-:S02]  /*1c60*/  DFMA R76, R90, R84, R76 ;  /* 0x000000545a4c722b */ /* 0x000fc4000000004c */
[----:B------:R-:W-:Y:S02]  /*1c70*/  DFMA R122, R122, UR56, R206 ;  /* 0x000000387a7a7c2b */ /* 0x000fe400080000ce */
[C---:B------:R-:W-:Y:S02]  /*1c80*/  DFMA R130, R88.reuse, R180, R130 ;  /* 0x000000b45882722b */ /* 0x040fe40000000082 */
[-C--:B------:R-:W-:Y:S02]  /*1c90*/  DFMA R178, R88, R80.reuse, R178 ;  /* 0x0000005058b2722b */ /* 0x080fe400000000b2 */
[-C--:B------:R-:W-:Y:S02]  /*1ca0*/  DFMA R176, R96, R80.reuse, R176 ;  /* 0x0000005060b0722b */ /* 0x080fe400000000b0 */
[-C--:B------:R-:W-:Y:S02]  /*1cb0*/  DFMA R174, R94, R80.reuse, R174 ;  /* 0x000000505eae722b */ /* 0x080fe400000000ae */
[----:B------:R-:W-:-:S02]  /*1cc0*/  DFMA R172, R90, R80, R172 ;  /* 0x000000505aac722b */ /* 0x000fc400000000ac */
[C---:B------:R-:W-:Y:S02]  /*1cd0*/  DFMA R170, R120.reuse, R80, R170 ;  /* 0x0000005078aa722b */ /* 0x040fe400000000aa */
[----:B------:R-:W-:Y:S02]  /*1ce0*/  DFMA R84, R120, R84, R24 ;  /* 0x000000547854722b */ /* 0x000fe40000000018 */
[----:B------:R-:W-:Y:S02]  /*1cf0*/  DMUL R22, R116, R92 ;  /* 0x0000005c74167228 */ /* 0x000fe40000000000 */
[-C--:B------:R-:W-:Y:S02]  /*1d00*/  DFMA R124, R102, R180.reuse, R124 ;  /* 0x000000b4667c722b */ /* 0x080fe4000000007c */
[-C--:B------:R-:W-:Y:S02]  /*1d10*/  DFMA R126, R100, R180.reuse, R126 ;  /* 0x000000b4647e722b */ /* 0x080fe4000000007e */
[----:B------:R-:W-:-:S02]  /*1d20*/  DFMA R128, R98, R180, R128 ;  /* 0x000000b46280722b */ /* 0x000fc40000000080 */
[-C--:B------:R-:W-:Y:S02]  /*1d30*/  DFMA R132, R96, R180.reuse, R132 ;  /* 0x000000b46084722b */ /* 0x080fe40000000084 */
[-C--:B------:R-:W-:Y:S02]  /*1d40*/  DFMA R134, R94, R180.reuse, R134 ;  /* 0x000000b45e86722b */ /* 0x080fe40000000086 */
[-C--:B------:R-:W-:Y:S02]  /*1d50*/  DFMA R136, R90, R180.reuse, R136 ;  /* 0x000000b45a88722b */ /* 0x080fe40000000088 */
[C---:B------:R-:W-:Y:S02]  /*1d60*/  DFMA R138, R120.reuse, R180, R138 ;  /* 0x000000b4788a722b */ /* 0x040fe4000000008a */
[-C--:B------:R-:W-:Y:S02]  /*1d70*/  DMUL R88, R120, R92.reuse ;  /* 0x0000005c78587228 */ /* 0x080fe40000000000 */
[----:B------:R-:W-:-:S02]  /*1d80*/  DMUL R80, R118, R92 ;  /* 0x0000005c76507228 */ /* 0x000fc40000000000 */
[----:B------:R-:W-:Y:S02]  /*1d90*/  DMUL R24, R114, R92 ;  /* 0x0000005c72187228 */ /* 0x000fe40000000000 */
[-C--:B------:R-:W-:Y:S02]  /*1da0*/  DFMA R140, R116, R22.reuse, R140 ;  /* 0x00000016748c722b */ /* 0x080fe4000000008c */
[-C--:B------:R-:W-:Y:S02]  /*1db0*/  DFMA R152, R114, R22.reuse, R152 ;  /* 0x000000167298722b */ /* 0x080fe40000000098 */
[-C--:B------:R-:W-:Y:S02]  /*1dc0*/  DFMA R150, R106, R22.reuse, R150 ;  /* 0x000000166a96722b */ /* 0x080fe40000000096 */
[-C--:B------:R-:W-:Y:S02]  /*1dd0*/  DFMA R142, R112, R22.reuse, R142 ;  /* 0x00000016708e722b */ /* 0x080fe4000000008e */
        /* <DEDUP_REMOVED lines=12> */
[----:B------:R-:W-:-:S02]  /*1ea0*/  DFMA R154, R114, R24, R154 ;  /* 0x00000018729a722b */ /* 0x000fc4000000009a */
[C---:B------:R-:W-:Y:S02]  /*1eb0*/  DMUL R22, R106.reuse, R92 ;  /* 0x0000005c6a167228 */ /* 0x040fe40000000000 */
[-C--:B------:R-:W-:Y:S02]  /*1ec0*/  DFMA R164, R106, R24.reuse, R164 ;  /* 0x000000186aa4722b */ /* 0x080fe400000000a4 */
[-C--:B------:R-:W-:Y:S02]  /*1ed0*/  DFMA R162, R112, R24.reuse, R162 ;  /* 0x0000001870a2722b */ /* 0x080fe400000000a2 */
[-C--:B------:R-:W-:Y:S02]  /*1ee0*/  DFMA R156, R110, R24.reuse, R156 ;  /* 0x000000186e9c722b */ /* 0x080fe4000000009c */
[-C--:B------:R-:W-:Y:S02]  /*1ef0*/  DFMA R158, R108, R24.reuse, R158 ;  /* 0x000000186c9e722b */ /* 0x080fe4000000009e */
[----:B------:R-:W-:-:S02]  /*1f00*/  DFMA R160, R122, R24, R160 ;  /* 0x000000187aa0722b */ /* 0x000fc400000000a0 */
[-C--:B------:R-:W-:Y:S02]  /*1f10*/  DMUL R24, R112, R92.reuse ;  /* 0x0000005c70187228 */ /* 0x080fe40000000000 */
[-C--:B------:R-:W-:Y:S02]  /*1f20*/  DMUL R26, R110, R92.reuse ;  /* 0x0000005c6e1a7228 */ /* 0x080fe40000000000 */
[-C--:B------:R-:W-:Y:S02]  /*1f30*/  DMUL R80, R108, R92.reuse ;  /* 0x0000005c6c507228 */ /* 0x080fe40000000000 */
[----:B------:R-:W-:Y:S02]  /*1f40*/  DMUL R92, R122, R92 ;  /* 0x0000005c7a5c7228 */ /* 0x000fe40000000000 */
[-C--:B------:R-:W-:Y:S02]  /*1f50*/  DFMA R178, R106, R22.reuse, R178 ;  /* 0x000000166ab2722b */ /* 0x080fe400000000b2 */
[----:B------:R-:W-:-:S02]  /*1f60*/  DFMA R176, R112, R22, R176 ;  /* 0x0000001670b0722b */ /* 0x000fc400000000b0 */
[-C--:B------:R-:W-:Y:S02]  /*1f70*/  DFMA R174, R110, R22.reuse, R174 ;  /* 0x000000166eae722b */ /* 0x080fe400000000ae */
[-C--:B------:R-:W-:Y:S02]  /*1f80*/  DFMA R172, R108, R22.reuse, R172 ;  /* 0x000000166cac722b */ /* 0x080fe400000000ac */
[----:B------:R-:W-:Y:S02]  /*1f90*/  DFMA R170, R122, R22, R170 ;  /* 0x000000167aaa722b */ /* 0x000fe400000000aa */
[-C--:B------:R-:W-:Y:S02]  /*1fa0*/  DFMA R168, R112, R24.reuse, R168 ;  /* 0x0000001870a8722b */ /* 0x080fe400000000a8 */
[-C--:B------:R-:W-:Y:S02]  /*1fb0*/  DFMA R166, R110, R24.reuse, R166 ;  /* 0x000000186ea6722b */ /* 0x080fe400000000a6 */
[----:B------:R-:W-:-:S02]  /*1fc0*/  DFMA R104, R108, R24, R104 ;  /* 0x000000186c68722b */ /* 0x000fc40000000068 */
[----:B------:R-:W-:Y:S02]  /*1fd0*/  DFMA R86, R122, R24, R86 ;  /* 0x000000187a56722b */ /* 0x000fe40000000056 */
[-C--:B------:R-:W-:Y:S02]  /*1fe0*/  DFMA R78, R110, R26.reuse, R78 ;  /* 0x0000001a6e4e722b */ /* 0x080fe4000000004e */
[-C--:B------:R-:W-:Y:S02]  /*1ff0*/  DFMA R20, R108, R26.reuse, R20 ;  /* 0x0000001a6c14722b */ /* 0x080fe40000000014 */
[----:B------:R-:W-:Y:S02]  /*2000*/  DFMA R22, R122, R26, R82 ;  /* 0x0000001a7a16722b */ /* 0x000fe40000000052 */
[-C--:B------:R-:W-:Y:S02]  /*2010*/  DFMA R76, R108, R80.reuse, R76 ;  /* 0x000000506c4c722b */ /* 0x080fe4000000004c */
[----:B------:R-:W-:-:S02]  /*2020*/  DFMA R24, R122, R80, R84 ;  /* 0x000000507a18722b */ /* 0x000fc40000000054 */
[----:B------:R-:W-:Y:S01]  /*2030*/  DFMA R26, R122, R92, R88 ;  /* 0x0000005c7a1a722b */ /* 0x000fe20000000058 */
[----:B------:R-:W-:Y:S10]  /*2040*/  BRA.U UP0, `(.L_x_2) ;  /* 0xffffffe900707547 */ /* 0x000ff4000b83ffff */
[----:B------:R-:W-:Y:S04]  /*2050*/  STG.E.64 desc[UR6][R2.64], R124 ;  /* 0x0000007c02007986 */ /* 0x000fe8000c101b06 */
        /* <DEDUP_REMOVED lines=34> */
[----:B------:R-:W-:Y:S01]  /*2280*/  STG.E.64 desc[UR6][R18.64+0x18], R26 ;  /* 0x0000181a12007986 */ /* 0x000fe2000c101b06 */
[----:B------:R-:W-:Y:S05]  /*2290*/  EXIT ;  /* 0x000000000000794d */ /* 0x000fea0003800000 */
        .weak           $__internal_0_$__cuda_sm20_dblrcp_rn_slowpath_v3
        .type           $__internal_0_$__cuda_sm20_dblrcp_rn_slowpath_v3,@function
        .size           $__internal_0_$__cuda_sm20_dblrcp_rn_slowpath_v3,(.L_x_17 - $__internal_0_$__cuda_sm20_dblrcp_rn_slowpath_v3)
$__internal_0_$__cuda_sm20_dblrcp_rn_slowpath_v3:
[----:B------:R-:W-:Y:S01]  /*22a0*/  DSETP.GTU.AND P0, PT, |R92|, +INF , PT ;  /* 0x7ff000005c00742a */ /* 0x000fe20003f0c200 */
[----:B------:R-:W-:-:S13]  /*22b0*/  BSSY.RECONVERGENT B1, `(.L_x_3) ;  /* 0x0000024000017945 */ /* 0x000fda0003800200 */
[----:B------:R-:W-:Y:S05]  /*22c0*/  @P0 BRA `(.L_x_4) ;  /* 0x0000000000800947 */ /* 0x000fea0003800000 */
[----:B------:R-:W-:-:S04]  /*22d0*/  LOP3.LUT R108, R93, 0x7fffffff, RZ, 0xc0, !PT ;  /* 0x7fffffff5d6c7812 */ /* 0x000fc800078ec0ff */
[----:B------:R-:W-:-:S04]  /*22e0*/  IADD3 R106, PT, PT, R108, -0x1, RZ ;  /* 0xffffffff6c6a7810 */ /* 0x000fc80007ffe0ff */
[----:B------:R-:W-:-:S13]  /*22f0*/  ISETP.GE.U32.AND P0, PT, R106, 0x7fefffff, PT ;  /* 0x7fefffff6a00780c */ /* 0x000fda0003f06070 */
[----:B------:R-:W-:Y:S02]  /*2300*/  @P0 LOP3.LUT R107, R93, 0x7ff00000, RZ, 0x3c, !PT ;  /* 0x7ff000005d6b0812 */ /* 0x000fe400078e3cff */
[----:B------:R-:W-:Y:S01]  /*2310*/  @P0 MOV R106, RZ ;  /* 0x000000ff006a0202 */ /* 0x000fe20000000f00 */
[----:B------:R-:W-:Y:S06]  /*2320*/  @P0 BRA `(.L_x_5) ;  /* 0x0000000000700947 */ /* 0x000fec0003800000 */
[----:B------:R-:W-:-:S13]  /*2330*/  ISETP.GE.U32.AND P0, PT, R108, 0x1000001, PT ;  /* 0x010000016c00780c */ /* 0x000fda0003f06070 */
[----:B------:R-:W-:Y:S05]  /*2340*/  @!P0 BRA `(.L_x_6) ;  /* 0x0000000000388947 */ /* 0x000fea0003800000 */
[----:B------:R-:W-:Y:S01]  /*2350*/  IADD3 R107, PT, PT, R93, -0x3fe00000, RZ ;  /* 0xc02000005d6b7810 */ /* 0x000fe20007ffe0ff */
[----:B------:R-:W-:Y:S01]  /*2360*/  IMAD.MOV.U32 R106, RZ, RZ, R92 ;  /* 0x000000ffff6a7224 */ /* 0x000fe200078e005c */
[----:B------:R-:W-:Y:S02]  /*2370*/  MOV R108, R111 ;  /* 0x0000006f006c7202 */ /* 0x000fe40000000f00 */
[----:B------:R-:W0:Y:S04]  /*2380*/  MUFU.RCP64H R109, R107 ;  /* 0x0000006b006d7308 */ /* 0x000e280000001800 */
[----:B0-----:R-:W-:-:S08]  /*2390*/  DFMA R110, -R106, R108, 1 ;  /* 0x3ff000006a6e742b */ /* 0x001fd0000000016c */
[----:B------:R-:W-:-:S08]  /*23a0*/  DFMA R110, R110, R110, R110 ;  /* 0x0000006e6e6e722b */ /* 0x000fd0000000006e */
[----:B------:R-:W-:-:S08]  /*23b0*/  DFMA R110, R108, R110, R108 ;  /* 0x0000006e6c6e722b */ /* 0x000fd0000000006c */
[----:B------:R-:W-:-:S08]  /*23c0*/  DFMA R108, -R106, R110, 1 ;  /* 0x3ff000006a6c742b */ /* 0x000fd0000000016e */
[----:B------:R-:W-:-:S08]  /*23d0*/  DFMA R108, R110, R108, R110 ;  /* 0x0000006c6e6c722b */ /* 0x000fd0000000006e */
[----:B------:R-:W-:-:S08]  /*23e0*/  DMUL R108, R108, 2.2250738585072013831e-308 ;  /* 0x001000006c6c7828 */ /* 0x000fd00000000000 */
[----:B------:R-:W-:-:S08]  /*23f0*/  DFMA R110, -R92, R108, 1 ;  /* 0x3ff000005c6e742b */ /* 0x000fd0000000016c */
[----:B------:R-:W-:-:S08]  /*2400*/  DFMA R110, R110, R110, R110 ;  /* 0x0000006e6e6e722b */ /* 0x000fd0000000006e */
[----:B------:R-:W-:Y:S01]  /*2410*/  DFMA R106, R108, R110, R108 ;  /* 0x0000006e6c6a722b */ /* 0x000fe2000000006c */
[----:B------:R-:W-:Y:S10]  /*2420*/  BRA `(.L_x_5) ;  /* 0x0000000000307947 */ /* 0x000ff40003800000 */
.L_x_6:
[----:B------:R-:W-:Y:S01]  /*2430*/  DMUL R108, R92, 8.11296384146066816958e+31 ;  /* 0x469000005c6c7828 */ /* 0x000fe20000000000 */
[----:B------:R-:W-:-:S05]  /*2440*/  MOV R106, R111 ;  /* 0x0000006f006a7202 */ /* 0x000fca0000000f00 */
[----:B------:R-:W0:Y:S02]  /*2450*/  MUFU.RCP64H R107, R109 ;  /* 0x0000006d006b7308 */ /* 0x000e240000001800 */
[----:B0-----:R-:W-:-:S08]  /*2460*/  DFMA R110, -R108, R106, 1 ;  /* 0x3ff000006c6e742b */ /* 0x001fd0000000016a */
[----:B------:R-:W-:-:S08]  /*2470*/  DFMA R110, R110, R110, R110 ;  /* 0x0000006e6e6e722b */ /* 0x000fd0000000006e */
[----:B------:R-:W-:-:S08]  /*2480*/  DFMA R110, R106, R110, R106 ;  /* 0x0000006e6a6e722b */ /* 0x000fd0000000006a */
[----:B------:R-:W-:-:S08]  /*2490*/  DFMA R106, -R108, R110, 1 ;  /* 0x3ff000006c6a742b */ /* 0x000fd0000000016e */
[----:B------:R-:W-:-:S08]  /*24a0*/  DFMA R106, R110, R106, R110 ;  /* 0x0000006a6e6a722b */ /* 0x000fd0000000006e */
[----:B------:R-:W-:Y:S01]  /*24b0*/  DMUL R106, R106, 8.11296384146066816958e+31 ;  /* 0x469000006a6a7828 */ /* 0x000fe20000000000 */
[----:B------:R-:W-:Y:S10]  /*24c0*/  BRA `(.L_x_5) ;  /* 0x0000000000087947 */ /* 0x000ff40003800000 */
.L_x_4:
[----:B------:R-:W-:Y:S02]  /*24d0*/  LOP3.LUT R107, R93, 0x80000, RZ, 0xfc, !PT ;  /* 0x000800005d6b7812 */ /* 0x000fe400078efcff */
[----:B------:R-:W-:-:S07]  /*24e0*/  MOV R106, R92 ;  /* 0x0000005c006a7202 */ /* 0x000fce0000000f00 */
.L_x_5:
[----:B------:R-:W-:Y:S05]  /*24f0*/  BSYNC.RECONVERGENT B1 ;  /* 0x0000000000017941 */ /* 0x000fea0003800200 */
.L_x_3:
[----:B------:R-:W-:Y:S01]  /*2500*/  MOV R109, R107 ;  /* 0x0000006b006d7202 */ /* 0x000fe20000000f00 */
[----:B------:R-:W-:Y:S01]  /*2510*/  HFMA2 R107, -RZ, RZ, 0, 0 ;  /* 0x00000000ff6b7431 */ /* 0x000fe200000001ff */
[----:B------:R-:W-:Y:S02]  /*2520*/  MOV R108, R106 ;  /* 0x0000006a006c7202 */ /* 0x000fe40000000f00 */
[----:B------:R-:W-:-:S04]  /*2530*/  MOV R106, R0 ;  /* 0x00000000006a7202 */ /* 0x000fc80000000f00 */
[----:B------:R-:W-:Y:S05]  /*2540*/  RET.REL.NODEC R106 `(_Z10Hex8scalarIdEvPKjPKT_jjS2_PS2_) ;  /* 0xffffffd86aac7950 */ /* 0x000fea0003c3ffff */
.L_x_7:
[----:B------:R-:W-:-:S00]  /*2550*/  BRA `(.L_x_7) ;  /* 0xfffffffc00fc7947 */ /* 0x000fc0000383ffff */
[----:B------:R-:W-:-:S00]  /*2560*/  NOP ;  /* 0x0000000000007918 */ /* 0x000fc00000000000 */
        /* <DEDUP_REMOVED lines=9> */
.L_x_17:


//--------------------- .text._Z10Hex8scalarIfEvPKjPKT_jjS2_PS2_ --------------------------
	.section	.text._Z10Hex8scalarIfEvPKjPKT_jjS2_PS2_,"ax",@progbits
	.align	128
        .global         _Z10Hex8scalarIfEvPKjPKT_jjS2_PS2_
        .type           _Z10Hex8scalarIfEvPKjPKT_jjS2_PS2_,@function
        .size           _Z10Hex8scalarIfEvPKjPKT_jjS2_PS2_,(.L_x_18 - _Z10Hex8scalarIfEvPKjPKT_jjS2_PS2_)
        .other          _Z10Hex8scalarIfEvPKjPKT_jjS2_PS2_,@"STO_CUDA_ENTRY STV_DEFAULT"
_Z10Hex8scalarIfEvPKjPKT_jjS2_PS2_:
.text._Z10Hex8scalarIfEvPKjPKT_jjS2_PS2_:
        /* <DEDUP_REMOVED lines=8> */
[----:B------:R-:W0:Y:S01]  /*0080*/  LDC.64 R4, c[0x0][0x380] ;  /* 0x0000e000ff047b82 */ /* 0x000e220000000a00 */
[----:B------:R-:W1:Y:S01]  /*0090*/  LDCU.64 UR6, c[0x0][0x358] ;  /* 0x00006b00ff0677ac */ /* 0x000e620008000a00 */
[----:B------:R-:W-:Y:S01]  /*00a0*/  SHF.L.U32 R3, R60, 0x3, RZ ;  /* 0x000000033c037819 */ /* 0x000fe200000006ff */
[----:B------:R-:W2:Y:S05]  /*00b0*/  LDCU UR8, c[0x0][0x398] ;  /* 0x00007300ff0877ac */ /* 0x000eaa0008000800 */
[----:B------:R-:W3:Y:S01]  /*00c0*/  LDC.64 R66, c[0x0][0x3a0] ;  /* 0x0000e800ff427b82 */ /* 0x000ee20000000a00 */
[----:B0-----:R-:W-:-:S07]  /*00d0*/  IMAD.WIDE.U32 R4, R3, 0x4, R4 ;  /* 0x0000000403047825 */ /* 0x001fce00078e0004 */
[----:B------:R-:W0:Y:S01]  /*00e0*/  LDC.64 R2, c[0x0][0x388] ;  /* 0x0000e200ff027b82 */ /* 0x000e220000000a00 */
[----:B-1----:R-:W4:Y:S04]  /*00f0*/  LDG.E R7, desc[UR6][R4.64+0x8] ;  /* 0x0000080604077981 */ /* 0x002f28000c1e1900 */
[----:B------:R-:W2:Y:S04]  /*0100*/  LDG.E R0, desc[UR6][R4.64] ;  /* 0x0000000604007981 */ /* 0x000ea8000c1e1900 */
[----:B------:R-:W3:Y:S04]  /*0110*/  LDG.E R8, desc[UR6][R4.64+0xc] ;  /* 0x00000c0604087981 */ /* 0x000ee8000c1e1900 */
[----:B------:R-:W3:Y:S04]  /*0120*/  LDG.E R6, desc[UR6][R4.64+0x4] ;  /* 0x0000040604067981 */ /* 0x000ee8000c1e1900 */
[----:B------:R-:W3:Y:S04]  /*0130*/  LDG.E R12, desc[UR6][R4.64+0x1c] ;  /* 0x00001c06040c7981 */ /* 0x000ee8000c1e1900 */
[----:B------:R-:W3:Y:S04]  /*0140*/  LDG.E R11, desc[UR6][R4.64+0x18] ;  /* 0x00001806040b7981 */ /* 0x000ee8000c1e1900 */
[----:B------:R-:W3:Y:S04]  /*0150*/  LDG.E R9, desc[UR6][R4.64+0x10] ;  /* 0x0000100604097981 */ /* 0x000ee8000c1e1900 */
[----:B------:R-:W3:Y:S01]  /*0160*/  LDG.E R10, desc[UR6][R4.64+0x14] ;  /* 0x00001406040a7981 */ /* 0x000ee2000c1e1900 */
[----:B----4-:R-:W-:-:S04]  /*0170*/  LEA R7, R7, R7, 0x1 ;  /* 0x0000000707077211 */ /* 0x010fc800078e08ff */
[----:B------:R-:W-:Y:S02]  /*0180*/  IADD3 R25, PT, PT, R7, -0x3, RZ ;  /* 0xfffffffd07197810 */ /* 0x000fe40007ffe0ff */
[----:B--2---:R-:W-:Y:S02]  /*0190*/  LEA R0, R0, R0, 0x1 ;  /* 0x0000000000007211 */ /* 0x004fe400078e08ff */
[----:B---3--:R-:W-:Y:S01]  /*01a0*/  LEA R8, R8, R8, 0x1 ;  /* 0x0000000808087211 */ /* 0x008fe200078e08ff */
[----:B0-----:R-:W-:Y:S01]  /*01b0*/  IMAD.WIDE.U32 R24, R25, 0x4, R2 ;  /* 0x0000000419187825 */ /* 0x001fe200078e0002 */
[----:B------:R-:W-:Y:S02]  /*01c0*/  IADD3 R13, PT, PT, R0, -0x3, RZ ;  /* 0xfffffffd000d7810 */ /* 0x000fe40007ffe0ff */
[----:B------:R-:W-:Y:S02]  /*01d0*/  LEA R6, R6, R6, 0x1 ;  /* 0x0000000606067211 */ /* 0x000fe400078e08ff */
[----:B------:R-:W-:-:S02]  /*01e0*/  IADD3 R27, PT, PT, R7, -0x2, RZ ;  /* 0xfffffffe071b7810 */ /* 0x000fc40007ffe0ff */
[----:B------:R-:W-:Y:S02]  /*01f0*/  LEA R12, R12, R12, 0x1 ;  /* 0x0000000c0c0c7211 */ /* 0x000fe400078e08ff */
[----:B------:R-:W-:Y:S02]  /*0200*/  IADD3 R29, PT, PT, R7, -0x1, RZ ;  /* 0xffffffff071d7810 */ /* 0x000fe40007ffe0ff */
[C---:B------:R-:W-:Y:S02]  /*0210*/  IADD3 R31, PT, PT, R8.reuse, -0x3, RZ ;  /* 0xfffffffd081f7810 */ /* 0x040fe40007ffe0ff */
[C---:B------:R-:W-:Y:S02]  /*0220*/  IADD3 R33, PT, PT, R8.reuse, -0x2, RZ ;  /* 0xfffffffe08217810 */ /* 0x040fe40007ffe0ff */
[----:B------:R-:W-:Y:S02]  /*0230*/  LEA R11, R11, R11, 0x1 ;  /* 0x0000000b0b0b7211 */ /* 0x000fe400078e08ff */
[----:B------:R-:W-:Y:S01]  /*0240*/  IADD3 R35, PT, PT, R8, -0x1, RZ ;  /* 0xffffffff08237810 */ /* 0x000fe20007ffe0ff */
[--C-:B------:R-:W-:Y:S01]  /*0250*/  IMAD.WIDE.U32 R26, R27, 0x4, R2.reuse ;  /* 0x000000041b1a7825 */ /* 0x100fe200078e0002 */
[----:B------:R-:W-:Y:S01]  /*0260*/  LEA R9, R9, R9, 0x1 ;  /* 0x0000000909097211 */ /* 0x000fe200078e08ff */
[----:B------:R0:W5:Y:S01]  /*0270*/  LDG.E R7, desc[UR6][R24.64] ;  /* 0x0000000618077981 */ /* 0x000162000c1e1900 */
[----:B------:R-:W-:Y:S01]  /*0280*/  LEA R10, R10, R10, 0x1 ;  /* 0x0000000a0a0a7211 */ /* 0x000fe200078e08ff */
[--C-:B------:R-:W-:Y:S01]  /*0290*/  IMAD.WIDE.U32 R28, R29, 0x4, R2.reuse ;  /* 0x000000041d1c7825 */ /* 0x100fe200078e0002 */
[C---:B------:R-:W-:Y:S01]  /*02a0*/  IADD3 R21, PT, PT, R6.reuse, -0x2, RZ ;  /* 0xfffffffe06157810 */ /* 0x040fe20007ffe0ff */
[----:B------:R1:W5:Y:S01]  /*02b0*/  LDG.E R8, desc[UR6][R26.64] ;  /* 0x000000061a087981 */ /* 0x000362000c1e1900 */
[----:B------:R-:W-:Y:S01]  /*02c0*/  IADD3 R23, PT, PT, R6, -0x1, RZ ;  /* 0xffffffff06177810 */ /* 0x000fe20007ffe0ff */
[----:B------:R-:W-:Y:S01]  /*02d0*/  IMAD.WIDE.U32 R30, R31, 0x4, R2 ;  /* 0x000000041f1e7825 */ /* 0x000fe200078e0002 */
[----:B------:R-:W-:-:S02]  /*02e0*/  IADD3 R55, PT, PT, R12, -0x3, RZ ;  /* 0xfffffffd0c377810 */ /* 0x000fc40007ffe0ff */
[C---:B------:R-:W-:Y:S01]  /*02f0*/  IADD3 R57, PT, PT, R12.reuse, -0x2, RZ ;  /* 0xfffffffe0c397810 */ /* 0x040fe20007ffe0ff */
[--C-:B------:R-:W-:Y:S01]  /*0300*/  IMAD.WIDE.U32 R32, R33, 0x4, R2.reuse ;  /* 0x0000000421207825 */ /* 0x100fe200078e0002 */
[----:B------:R-:W-:Y:S02]  /*0310*/  IADD3 R59, PT, PT, R12, -0x1, RZ ;  /* 0xffffffff0c3b7810 */ /* 0x000fe40007ffe0ff */
[----:B------:R-:W-:Y:S01]  /*0320*/  IADD3 R51, PT, PT, R11, -0x2, RZ ;  /* 0xfffffffe0b337810 */ /* 0x000fe20007ffe0ff */
[----:B------:R-:W-:Y:S01]  /*0330*/  IMAD.WIDE.U32 R12, R13, 0x4, R2 ;  /* 0x000000040d0c7825 */ /* 0x000fe200078e0002 */
[----:B------:R-:W-:-:S03]  /*0340*/  IADD3 R53, PT, PT, R11, -0x1, RZ ;  /* 0xffffffff0b357810 */ /* 0x000fc60007ffe0ff */
[----:B------:R-:W-:Y:S01]  /*0350*/  IMAD.WIDE.U32 R34, R35, 0x4, R2 ;  /* 0x0000000423227825 */ /* 0x000fe200078e0002 */
[----:B------:R-:W-:-:S03]  /*0360*/  IADD3 R15, PT, PT, R0, -0x2, RZ ;  /* 0xfffffffe000f7810 */ /* 0x000fc60007ffe0ff */
[----:B0-----:R-:W-:Y:S01]  /*0370*/  IMAD R25, R60, 0x24, RZ ;  /* 0x000000243c197824 */ /* 0x001fe200078e02ff */
[----:B------:R-:W-:Y:S01]  /*0380*/  IADD3 R17, PT, PT, R0, -0x1, RZ ;  /* 0xffffffff00117810 */ /* 0x000fe20007ffe0ff */
[--C-:B------:R-:W-:Y:S01]  /*0390*/  IMAD.WIDE.U32 R20, R21, 0x4, R2.reuse ;  /* 0x0000000415147825 */ /* 0x100fe200078e0002 */
[C---:B------:R-:W-:Y:S01]  /*03a0*/  IADD3 R37, PT, PT, R9.reuse, -0x3, RZ ;  /* 0xfffffffd09257810 */ /* 0x040fe20007ffe0ff */
[----:B------:R-:W5:Y:S01]  /*03b0*/  LDG.E R0, desc[UR6][R12.64] ;  /* 0x000000060c007981 */ /* 0x000f62000c1e1900 */
[----:B------:R-:W-:Y:S01]  /*03c0*/  IADD3 R39, PT, PT, R9, -0x2, RZ ;  /* 0xfffffffe09277810 */ /* 0x000fe20007ffe0ff */
[--C-:B------:R-:W-:Y:S01]  /*03d0*/  IMAD.WIDE.U32 R22, R23, 0x4, R2.reuse ;  /* 0x0000000417167825 */ /* 0x100fe200078e0002 */
[----:B------:R-:W-:Y:S01]  /*03e0*/  IADD3 R41, PT, PT, R9, -0x1, RZ ;  /* 0xffffffff09297810 */ /* 0x000fe20007ffe0ff */
[----:B------:R-:W5:Y:S01]  /*03f0*/  LDG.E R5, desc[UR6][R20.64] ;  /* 0x0000000614057981 */ /* 0x000f62000c1e1900 */
[C---:B------:R-:W-:Y:S01]  /*0400*/  IADD3 R43, PT, PT, R10.reuse, -0x3, RZ ;  /* 0xfffffffd0a2b7810 */ /* 0x040fe20007ffe0ff */
[--C-:B------:R-:W-:Y:S01]  /*0410*/  IMAD.WIDE.U32 R50, R51, 0x4, R2.reuse ;  /* 0x0000000433327825 */ /* 0x100fe200078e0002 */
[C---:B------:R-:W-:Y:S01]  /*0420*/  IADD3 R45, PT, PT, R10.reuse, -0x2, RZ ;  /* 0xfffffffe0a2d7810 */ /* 0x040fe20007ffe0ff */
[----:B------:R0:W5:Y:S01]  /*0430*/  LDG.E R9, desc[UR6][R28.64] ;  /* 0x000000061c097981 */ /* 0x000162000c1e1900 */
[----:B------:R-:W-:Y:S01]  /*0440*/  IADD3 R47, PT, PT, R10, -0x1, RZ ;  /* 0xffffffff0a2f7810 */ /* 0x000fe20007ffe0ff */
[--C-:B------:R-:W-:Y:S01]  /*0450*/  IMAD.WIDE.U32 R52, R53, 0x4, R2.reuse ;  /* 0x0000000435347825 */ /* 0x100fe200078e0002 */
[----:B------:R-:W-:Y:S01]  /*0460*/  IADD3 R49, PT, PT, R11, -0x3, RZ ;  /* 0xfffffffd0b317810 */ /* 0x000fe20007ffe0ff */
[----:B------:R2:W5:Y:S01]  /*0470*/  LDG.E R10, desc[UR6][R30.64] ;  /* 0x000000061e0a7981 */ /* 0x000562000c1e1900 */
[----:B------:R-:W-:Y:S01]  /*0480*/  IADD3 R19, PT, PT, R6, -0x3, RZ ;  /* 0xfffffffd06137810 */ /* 0x000fe20007ffe0ff */
[--C-:B------:R-:W-:Y:S01]  /*0490*/  IMAD.WIDE.U32 R54, R55, 0x4, R2.reuse ;  /* 0x0000000437367825 */ /* 0x100fe200078e0002 */
[C---:B-1----:R-:W-:Y:S01]  /*04a0*/  IADD3 R27, PT, PT, R25.reuse, 0x4, RZ ;  /* 0x00000004191b7810 */ /* 0x042fe20007ffe0ff */
[----:B------:R1:W5:Y:S01]  /*04b0*/  LDG.E R11, desc[UR6][R32.64] ;  /* 0x00000006200b7981 */ /* 0x000362000c1e1900 */
[----:B------:R-:W-:Y:S01]  /*04c0*/  IADD3 R61, PT, PT, R25, 0x14, RZ ;  /* 0x00000014193d7810 */ /* 0x000fe20007ffe0ff */
[--C-:B------:R-:W-:Y:S01]  /*04d0*/  IMAD.WIDE.U32 R56, R57, 0x4, R2.reuse ;  /* 0x0000000439387825 */ /* 0x100fe200078e0002 */
[C---:B0-----:R-:W-:Y:S01]  /*04e0*/  IADD3 R29, PT, PT, R25.reuse, 0x8, RZ ;  /* 0x00000008191d7810 */ /* 0x041fe20007ffe0ff */
[----:B------:R0:W5:Y:S01]  /*04f0*/  LDG.E R12, desc[UR6][R34.64] ;  /* 0x00000006220c7981 */ /* 0x000162000c1e1900 */
[----:B------:R-:W-:Y:S01]  /*0500*/  IADD3 R63, PT, PT, R25, 0x18, RZ ;  /* 0x00000018193f7810 */ /* 0x000fe20007ffe0ff */
[----:B------:R-:W-:Y:S01]  /*0510*/  IMAD.WIDE.U32 R58, R59, 0x4, R2 ;  /* 0x000000043b3a7825 */ /* 0x000fe200078e0002 */
[C---:B--2---:R-:W-:Y:S01]  /*0520*/  IADD3 R31, PT, PT, R25.reuse, 0xc, RZ ;  /* 0x0000000c191f7810 */ /* 0x044fe20007ffe0ff */
[----:B------:R-:W5:Y:S01]  /*0530*/  LDG.E R6, desc[UR6][R22.64] ;  /* 0x0000000616067981 */ /* 0x000f62000c1e1900 */
[----:B------:R-:W-:-:S02]  /*0540*/  IADD3 R65, PT, PT, R25, 0x1c, RZ ;  /* 0x0000001c19417810 */ /* 0x000fc40007ffe0ff */
[----:B-1----:R-:W-:Y:S01]  /*0550*/  IADD3 R33, PT, PT, R25, 0x10, RZ ;  /* 0x0000001019217810 */ /* 0x002fe20007ffe0ff */
[--C-:B------:R-:W-:Y:S01]  /*0560*/  IMAD.WIDE.U32 R14, R15, 0x4, R2.reuse ;  /* 0x000000040f0e7825 */ /* 0x100fe200078e0002 */
[----:B------:R1:W5:Y:S01]  /*0570*/  LDG.E R20, desc[UR6][R50.64] ;  /* 0x0000000632147981 */ /* 0x000362000c1e1900 */
[----:B0-----:R-:W-:Y:S02]  /*0580*/  IADD3 R35, PT, PT, R25, 0x20, RZ ;  /* 0x0000002019237810 */ /* 0x001fe40007ffe0ff */
[--C-:B------:R-:W-:Y:S01]  /*0590*/  IMAD.WIDE.U32 R16, R17, 0x4, R2.reuse ;  /* 0x0000000411107825 */ /* 0x100fe200078e0002 */
[----:B------:R0:W5:Y:S03]  /*05a0*/  LDG.E R21, desc[UR6][R52.64] ;  /* 0x0000000634157981 */ /* 0x000166000c1e1900 */
        /* <DEDUP_REMOVED lines=10> */
[----:B------:R-:W-:-:S04]  /*0650*/  IMAD.WIDE.U32 R44, R45, 0x4, R2 ;  /* 0x000000042d2c7825 */ /* 0x000fc800078e0002 */
[----:B------:R-:W-:-:S04]  /*0660*/  IMAD.WIDE.U32 R46, R47, 0x4, R2 ;  /* 0x000000042f2e7825 */ /* 0x000fc800078e0002 */
[----:B------:R-:W-:Y:S01]  /*0670*/  IMAD.WIDE.U32 R48, R49, 0x4, R2 ;  /* 0x0000000431307825 */ /* 0x000fe200078e0002 */
[----:B------:R2:W5:Y:S03]  /*0680*/  LDG.E R18, desc[UR6][R46.64] ;  /* 0x000000062e127981 */ /* 0x000566000c1e1900 */
[--C-:B-1----:R-:W-:Y:S01]  /*0690*/  IMAD.WIDE.U32 R50, R25, 0x4, R66.reuse ;  /* 0x0000000419327825 */ /* 0x102fe200078e0042 */
[----:B------:R1:W5:Y:S03]  /*06a0*/  LDG.E R2, desc[UR6][R14.64] ;  /* 0x000000060e027981 */ /* 0x000366000c1e1900 */
[--C-:B0-----:R-:W-:Y:S01]  /*06b0*/  IMAD.WIDE.U32 R52, R27, 0x4, R66.reuse ;  /* 0x000000041b347825 */ /* 0x101fe200078e0042 */
[----:B------:R1:W5:Y:S03]  /*06c0*/  LDG.E R3, desc[UR6][R16.64] ;  /* 0x0000000610037981 */ /* 0x000366000c1e1900 */
[--C-:B--2---:R-:W-:Y:S01]  /*06d0*/  IMAD.WIDE.U32 R54, R29, 0x4, R66.reuse ;  /* 0x000000041d367825 */ /* 0x104fe200078e0042 */
[----:B------:R1:W5:Y:S03]  /*06e0*/  LDG.E R19, desc[UR6][R48.64] ;  /* 0x0000000630137981 */ /* 0x000366000c1e1900 */
[--C-:B---3--:R-:W-:Y:S01]  /*06f0*/  IMAD.WIDE.U32 R56, R31, 0x4, R66.reuse ;  /* 0x000000041f387825 */ /* 0x108fe200078e0042 */
[----:B------:R1:W5:Y:S03]  /*0700*/  LDG.E R14, desc[UR6][R38.64] ;  /* 0x00000006260e7981 */ /* 0x000366000c1e1900 */
[--C-:B----4-:R-:W-:Y:S01]  /*0710*/  IMAD.WIDE.U32 R58, R33, 0x4, R66.reuse ;  /* 0x00000004213a7825 */ /* 0x110fe200078e0042 */
[----:B------:R1:W5:Y:S03]  /*0720*/  LDG.E R15, desc[UR6][R40.64] ;  /* 0x00000006280f7981 */ /* 0x000366000c1e1900 */
[--C-:B------:R-:W-:Y:S01]  /*0730*/  IMAD.WIDE.U32 R60, R61, 0x4, R66.reuse ;  /* 0x000000043d3c7825 */ /* 0x100fe200078e0042 */
[----:B------:R1:W5:Y:S03]  /*0740*/  LDG.E R16, desc[UR6][R42.64] ;  /* 0x000000062a107981 */ /* 0x000366000c1e1900 */
[--C-:B------:R-:W-:Y:S01]  /*0750*/  IMAD.WIDE.U32 R62, R63, 0x4, R66.reuse ;  /* 0x000000043f3e7825 */ /* 0x100fe200078e0042 */
[----:B------:R1:W5:Y:S03]  /*0760*/  LDG.E R17, desc[UR6][R44.64] ;  /* 0x000000062c117981 */ /* 0x000366000c1e1900 */
[--C-:B------:R-:W-:Y:S01]  /*0770*/  IMAD.WIDE.U32 R64, R65, 0x4, R66.reuse ;  /* 0x0000000441407825 */ /* 0x100fe200078e0042 */
[----:B------:R1:W5:Y:S03]  /*0780*/  LDG.E R87, desc[UR6][R50.64] ;  /* 0x0000000632577981 */ /* 0x000366000c1e1900 */
[----:B------:R-:W-:Y:S01]  /*0790*/  IMAD.WIDE.U32 R66, R35, 0x4, R66 ;  /* 0x0000000423427825 */ /* 0x000fe200078e0042 */
[----:B------:R1:W5:Y:S04]  /*07a0*/  LDG.E R31, desc[UR6][R50.64+0x4] ;  /* 0x00000406321f7981 */ /* 0x000368000c1e1900 */
        /* <DEDUP_REMOVED lines=33> */
[----:B------:R1:W5:Y:S01]  /*09c0*/  LDG.E R85, desc[UR6][R66.64+0xc] ;  /* 0x00000c0642557981 */ /* 0x000362000c1e1900 */
[----:B------:R-:W-:Y:S01]  /*09d0*/  UMOV UR5, 0x60 ;  /* 0x0000006000057882 */ /* 0x000fe20000000000 */
[----:B------:R-:W-:-:S05]  /*09e0*/  UMOV UR4, URZ ;  /* 0x000000ff00047c82 */ /* 0x000fca0008000000 */
.L_x_11:
[----:B------:R-:W0:Y:S01]  /*09f0*/  LDCU.64 UR10, c[0x3][UR5+-0x60] ;  /* 0x00fff400050a77ac */ /* 0x000e220008000a00 */
[----:B------:R-:W-:Y:S01]  /*0a00*/  BSSY.RECONVERGENT B0, `(.L_x_8) ;  /* 0x0000121000007945 */ /* 0x000fe20003800200 */
[----:B------:R-:W2:Y:S01]  /*0a10*/  LDCU.64 UR16, c[0x3][UR5+-0x48] ;  /* 0x00fff700051077ac */ /* 0x000ea20008000a00 */
[----:B------:R-:W3:Y:S01]  /*0a20*/  LDCU.64 UR12, c[0x3][UR5+-0x58] ;  /* 0x00fff500050c77ac */ /* 0x000ee20008000a00 */
[----:B------:R-:W4:Y:S01]  /*0a30*/  LDCU.64 UR18, c[0x3][UR5+-0x40] ;  /* 0x00fff800051277ac */ /* 0x000f220008000a00 */
[----:B------:R-:W1:Y:S01]  /*0a40*/  LDCU.64 UR14, c[0x3][UR5+-0x50] ;  /* 0x00fff600050e77ac */ /* 0x000e620008000a00 */
[----:B0-----:R-:W0:Y:S01]  /*0a50*/  F2F.F32.F64 R71, UR10 ;  /* 0x0000000a00477d10 */ /* 0x001e220008301000 */
[----:B------:R-:W1:Y:S01]  /*0a60*/  LDCU.64 UR20, c[0x3][UR5+-0x38] ;  /* 0x00fff900051477ac */ /* 0x000e620008000a00 */
[----:B------:R-:W1:Y:S06]  /*0a70*/  LDCU.64 UR22, c[0x3][UR5+-0x30] ;  /* 0x00fffa00051677ac */ /* 0x000e6c0008000a00 */
[----:B--2---:R-:W2:Y:S01]  /*0a80*/  F2F.F32.F64 R77, UR16 ;  /* 0x00000010004d7d10 */ /* 0x004ea20008301000 */
[----:B------:R-:W1:Y:S01]  /*0a90*/  LDCU.64 UR24, c[0x3][UR5+-0x28] ;  /* 0x00fffb00051877ac */ /* 0x000e620008000a00 */
[----:B------:R-:W1:Y:S01]  /*0aa0*/  LDCU.64 UR26, c[0x3][UR5+-0x20] ;  /* 0x00fffc00051a77ac */ /* 0x000e620008000a00 */
[----:B0----5:R-:W-:-:S05]  /*0ab0*/  FMUL R68, R0, R71 ;  /* 0x0000004700447220 */ /* 0x021fca0000400000 */
[----:B---3--:R-:W0:Y:S01]  /*0ac0*/  F2F.F32.F64 R115, UR12 ;  /* 0x0000000c00737d10 */ /* 0x008e220008301000 */
[-C--:B------:R-:W-:Y:S01]  /*0ad0*/  FMUL R72, R3, R71.reuse ;  /* 0x0000004703487220 */ /* 0x080fe20000400000 */
[----:B------:R-:W-:Y:S01]  /*0ae0*/  FMUL R90, R2, R71 ;  /* 0x00000047025a7220 */ /* 0x000fe20000400000 */
[----:B------:R-:W3:Y:S01]  /*0af0*/  LDCU.64 UR28, c[0x3][UR5+-0x18] ;  /* 0x00fffd00051c77ac */ /* 0x000ee20008000a00 */
[----:B--2---:R-:W-:-:S04]  /*0b00*/  FMUL R102, R4, R77 ;  /* 0x0000004d04667220 */ /* 0x004fc80000400000 */
[----:B------:R-:W2:Y:S01]  /*0b10*/  F2F.F64.F32 R68, R68 ;  /* 0x0000004400447310 */ /* 0x000ea20000201800 */
[-C--:B------:R-:W-:Y:S01]  /*0b20*/  FMUL R98, R6, R77.reuse ;  /* 0x0000004d06627220 */ /* 0x080fe20000400000 */
[----:B------:R-:W-:Y:S01]  /*0b30*/  FMUL R100, R5, R77 ;  /* 0x0000004d05647220 */ /* 0x000fe20000400000 */
[----:B------:R-:W3:Y:S01]  /*0b40*/  LDCU.64 UR30, c[0x3][UR5+-0x10] ;  /* 0x00fffe00051e77ac */ /* 0x000ee20008000a00 */
[----:B0-----:R-:W-:-:S04]  /*0b50*/  FMUL R76, R0, R115 ;  /* 0x00000073004c7220 */ /* 0x001fc80000400000 */
[----:B------:R-:W0:Y:S01]  /*0b60*/  F2F.F64.F32 R102, R102 ;  /* 0x0000006600667310 */ /* 0x000e220000201800 */
[----:B------:R-:W-:Y:S01]  /*0b70*/  FMUL R70, R2, R115 ;  /* 0x0000007302467220 */ /* 0x000fe20000400000 */
[----:B------:R-:W3:Y:S01]  /*0b80*/  LDCU.64 UR32, c[0x3][UR5+-0x8] ;  /* 0x00ffff00052077ac */ /* 0x000ee20008000a00 */
[----:B------:R-:W3:Y:S01]  /*0b90*/  LDCU.64 UR34, c[0x3][UR5] ;  /* 0x00c00000052277ac */ /* 0x000ee20008000a00 */
[----:B--2---:R-:W-:-:S04]  /*0ba0*/  DADD R68, RZ, R68 ;  /* 0x00000000ff447229 */ /* 0x004fc80000000044 */
[----:B----4-:R-:W2:Y:S01]  /*0bb0*/  F2F.F32.F64 R93, UR18 ;  /* 0x00000012005d7d10 */ /* 0x010ea20008301000 */
[----:B------:R-:W4:Y:S01]  /*0bc0*/  LDCU.64 UR36, c[0x3][UR5+0x8] ;  /* 0x00c00100052477ac */ /* 0x000f220008000a00 */
[----:B------:R-:W4:Y:S02]  /*0bd0*/  LDCU.64 UR38, c[0x3][UR5+0x10] ;  /* 0x00c00200052677ac */ /* 0x000f240008000a00 */
[----:B0-----:R-:W-:-:S04]  /*0be0*/  DADD R102, R68, R102 ;  /* 0x0000000044667229 */ /* 0x001fc80000000066 */
[----:B------:R-:W0:Y:S01]  /*0bf0*/  F2F.F64.F32 R72, R72 ;  /* 0x0000004800487310 */ /* 0x000e220000201800 */
[----:B------:R-:W-:Y:S01]  /*0c00*/  FMUL R68, R3, R115 ;  /* 0x0000007303447220 */ /* 0x000fe20000400000 */
[----:B------:R-:W4:Y:S01]  /*0c10*/  LDCU.64 UR42, c[0x3][UR5+0x20] ;  /* 0x00c00400052a77ac */ /* 0x000f220008000a00 */
[----:B------:R-:W4:Y:S01]  /*0c20*/  LDCU.64 UR40, c[0x3][UR5+0x18] ;  /* 0x00c00300052877ac */ /* 0x000f220008000a00 */
[----:B--2---:R-:W-:-:S04]  /*0c30*/  FMUL R96, R4, R93 ;  /* 0x0000005d04607220 */ /* 0x004fc80000400000 */
[----:B------:R-:W2:Y:S01]  /*0c40*/  F2F.F64.F32 R68, R68 ;  /* 0x0000004400447310 */ /* 0x000ea20000201800 */
[-C--:B------:R-:W-:Y:S01]  /*0c50*/  FMUL R94, R5, R93.reuse ;  /* 0x0000005d055e7220 */ /* 0x080fe20000400000 */
[----:B------:R-:W-:Y:S01]  /*0c60*/  FMUL R93, R6, R93 ;  /* 0x0000005d065d7220 */ /* 0x000fe20000400000 */
[----:B------:R-:W4:Y:S01]  /*0c70*/  LDCU.64 UR44, c[0x3][UR5+0x28] ;  /* 0x00c00500052c77ac */ /* 0x000f220008000a00 */
[----:B0-----:R-:W-:-:S04]  /*0c80*/  DADD R72, RZ, R72 ;  /* 0x00000000ff487229 */ /* 0x001fc80000000048 */
[----:B-1----:R-:W0:Y:S01]  /*0c90*/  F2F.F32.F64 R75, UR14 ;  /* 0x0000000e004b7d10 */ /* 0x002e220008301000 */
[----:B------:R-:W1:Y:S01]  /*0ca0*/  LDCU.64 UR46, c[0x3][UR5+0x30] ;  /* 0x00c00600052e77ac */ /* 0x000e620008000a00 */
[----:B------:R-:W1:Y:S01]  /*0cb0*/  LDCU.64 UR48, c[0x3][UR5+0x38] ;  /* 0x00c00700053077ac */ /* 0x000e620008000a00 */
[----:B--2---:R-:W-:-:S05]  /*0cc0*/  DADD R68, RZ, R68 ;  /* 0x00000000ff447229 */ /* 0x004fca0000000044 */
[----:B------:R-:W2:Y:S01]  /*0cd0*/  F2F.F64.F32 R90, R90 ;  /* 0x0000005a005a7310 */ /* 0x000ea20000201800 */
[----:B------:R-:W1:Y:S01]  /*0ce0*/  LDCU.64 UR50, c[0x3][UR5+0x40] ;  /* 0x00c00800053277ac */ /* 0x000e620008000a00 */
[----:B------:R-:W1:Y:S01]  /*0cf0*/  LDCU.64 UR54, c[0x3][UR5+0x50] ;  /* 0x00c00a00053677ac */ /* 0x000e620008000a00 */
[----:B0-----:R-:W-:-:S05]  /*0d00*/  FMUL R118, R3, R75 ;  /* 0x0000004b03767220 */ /* 0x001fca0000400000 */
[----:B------:R-:W0:Y:S01]  /*0d10*/  F2F.F64.F32 R76, R76 ;  /* 0x0000004c004c7310 */ /* 0x000e220000201800 */
[-C--:B------:R-:W-:Y:S01]  /*0d20*/  FMUL R115, R0, R75.reuse ;  /* 0x0000004b00737220 */ /* 0x080fe20000400000 */
[----:B------:R-:W-:Y:S01]  /*0d30*/  FMUL R117, R2, R75 ;  /* 0x0000004b02757220 */ /* 0x000fe20000400000 */
[----:B------:R-:W1:Y:S01]  /*0d40*/  LDCU.64 UR52, c[0x3][UR5+0x48] ;  /* 0x00c00900053477ac */ /* 0x000e620008000a00 */
[----:B--2---:R-:W-:-:S04]  /*0d50*/  DADD R90, RZ, R90 ;  /* 0x00000000ff5a7229 */ /* 0x004fc8000000005a */
[----:B------:R-:W2:Y:S01]  /*0d60*/  F2F.F64.F32 R92, R93 ;  /* 0x0000005d005c7310 */ /* 0x000ea20000201800 */
[----:B------:R-:W1:Y:S01]  /*0d70*/  LDCU.64 UR56, c[0x3][UR5+0x58] ;  /* 0x00c00b00053877ac */ /* 0x000e620008000a00 */
[----:B0-----:R-:W-:-:S06]  /*0d80*/  DADD R76, RZ, R76 ;  /* 0x00000000ff4c7229 */ /* 0x001fcc000000004c */
[----:B------:R-:W0:Y:S01]  /*0d90*/  F2F.F64.F32 R98, R98 ;  /* 0x0000006200627310 */ /* 0x000e220000201800 */
[----:B--2---:R-:W-:-:S07]  /*0da0*/  DADD R92, R68, R92 ;  /* 0x00000000445c7229 */ /* 0x004fce000000005c */
[----:B------:R-:W2:Y:S01]  /*0db0*/  F2F.F32.F64 R74, UR20 ;  /* 0x00000014004a7d10 */ /* 0x000ea20008301000 */
[----:B0-----:R-:W-:-:S07]  /*0dc0*/  DADD R98, R72, R98 ;  /* 0x0000000048627229 */ /* 0x001fce0000000062 */
[----:B------:R-:W0:Y:S01]  /*0dd0*/  F2F.F64.F32 R70, R70 ;  /* 0x0000004600467310 */ /* 0x000e220000201800 */
[----:B--2---:R-:W-:-:S07]  /*0de0*/  FMUL R119, R6, R74 ;  /* 0x0000004a06777220 */ /* 0x004fce0000400000 */
[----:B------:R-:W2:Y:S01]  /*0df0*/  F2F.F64.F32 R100, R100 ;  /* 0x0000006400647310 */ /* 0x000ea20000201800 */
[----:B0-----:R-:W-:-:S07]  /*0e00*/  DADD R70, RZ, R70 ;  /* 0x00000000ff467229 */ /* 0x001fce0000000046 */
[----:B------:R-:W0:Y:S01]  /*0e10*/  F2F.F64.F32 R96, R96 ;  /* 0x0000006000607310 */ /* 0x000e220000201800 */
[----:B--2---:R-:W-:-:S07]  /*0e20*/  DADD R100, R90, R100 ;  /* 0x000000005a647229 */ /* 0x004fce0000000064 */
[----:B------:R-:W2:Y:S01]  /*0e30*/  F2F.F64.F32 R94, R94 ;  /* 0x0000005e005e7310 */ /* 0x000ea20000201800 */
[----:B------:R-:W-:Y:S01]  /*0e40*/  FMUL R90, R4, R74 ;  /* 0x0000004a045a7220 */ /* 0x000fe20000400000 */
[----:B0-----:R-:W-:-:S06]  /*0e50*/  DADD R96, R76, R96 ;  /* 0x000000004c607229 */ /* 0x001fcc0000000060 */
[----:B------:R-:W0:Y:S01]  /*0e60*/  F2F.F64.F32 R68, R118 ;  /* 0x0000007600447310 */ /* 0x000e220000201800 */
[----:B------:R-:W-:Y:S01]  /*0e70*/  FMUL R76, R5, R74 ;  /* 0x0000004a054c7220 */ /* 0x000fe20000400000 */
[----:B--2---:R-:W-:-:S06]  /*0e80*/  DADD R94, R70, R94 ;  /* 0x00000000465e7229 */ /* 0x004fcc000000005e */
[----:B------:R-:W2:Y:S01]  /*0e90*/  F2F.F64.F32 R72, R115 ;  /* 0x0000007300487310 */ /* 0x000ea20000201800 */
[----:B0-----:R-:W-:-:S07]  /*0ea0*/  DADD R68, RZ, R68 ;  /* 0x00000000ff447229 */ /* 0x001fce0000000044 */
[----:B------:R-:W0:Y:S01]  /*0eb0*/  F2F.F32.F64 R116, UR22 ;  /* 0x0000001600747d10 */ /* 0x000e220008301000 */
[----:B--2---:R-:W-:-:S07]  /*0ec0*/  DADD R72, RZ, R72 ;  /* 0x00000000ff487229 */ /* 0x004fce0000000048 */
[----:B------:R2:W3:Y:S01]  /*0ed0*/  F2F.F64.F32 R74, R119 ;  /* 0x00000077004a7310 */ /* 0x0004e20000201800 */
[----:B0-----:R-:W-:-:S07]  /*0ee0*/  FMUL R118, R8, R116 ;  /* 0x0000007408767220 */ /* 0x001fce0000400000 */
[----:B------:R-:W0:Y:S01]  /*0ef0*/  F2F.F64.F32 R90, R90 ;  /* 0x0000005a005a7310 */ /* 0x000e220000201800 */
[----:B--2---:R-:W-:Y:S01]  /*0f00*/  FMUL R119, R9, R116 ;  /* 0x0000007409777220 */ /* 0x004fe20000400000 */
[----:B---3--:R-:W-:-:S06]  /*0f10*/  DADD R74, R68, R74 ;  /* 0x00000000444a7229 */ /* 0x008fcc000000004a */
[----:B------:R2:W3:Y:S01]  /*0f20*/  F2F.F64.F32 R70, R117 ;  /* 0x0000007500467310 */ /* 0x0004e20000201800 */
[----:B0-----:R-:W-:-:S07]  /*0f30*/  DADD R90, R72, R90 ;  /* 0x00000000485a7229 */ /* 0x001fce000000005a */
[----:B------:R-:W0:Y:S01]  /*0f40*/  F2F.F32.F64 R89, UR24 ;  /* 0x0000001800597d10 */ /* 0x000e220008301000 */
[----:B--2---:R-:W-:Y:S01]  /*0f50*/  FMUL R117, R7, R116 ;  /* 0x0000007407757220 */ /* 0x004fe20000400000 */
[----:B---3--:R-:W-:-:S06]  /*0f60*/  DADD R70, RZ, R70 ;  /* 0x00000000ff467229 */ /* 0x008fcc0000000046 */
[----:B------:R-:W2:Y:S01]  /*0f70*/  F2F.F64.F32 R76, R76 ;  /* 0x0000004c004c7310 */ /* 0x000ea20000201800 */
[----:B0-----:R-:W-:-:S07]  /*0f80*/  FMUL R120, R7, R89 ;  /* 0x0000005907787220 */ /* 0x001fce0000400000 */
[----:B------:R-:W0:Y:S01]  /*0f90*/  F2F.F64.F32 R68, R119 ;  /* 0x0000007700447310 */ /* 0x000e220000201800 */
[----:B--2---:R-:W-:-:S07]  /*0fa0*/  DADD R76, R70, R76 ;  /* 0x00000000464c7229 */ /* 0x004fce000000004c */
[----:B------:R2:W3:Y:S01]  /*0fb0*/  F2F.F64.F32 R72, R117 ;  /* 0x0000007500487310 */ /* 0x0004e20000201800 */
[----:B0-----:R-:W-:Y:S01]  /*0fc0*/  DADD R98, R98, R68 ;  /* 0x0000000062627229 */ /* 0x001fe20000000044 */
[----:B--2---:R-:W-:-:S06]  /*0fd0*/  FMUL R117, R8, R89 ;  /* 0x0000005908757220 */ /* 0x004fcc0000400000 */
[----:B------:R-:W0:Y:S01]  /*0fe0*/  F2F.F32.F64 R104, UR26 ;  /* 0x0000001a00687d10 */ /* 0x000e220008301000 */
[----:B---3--:R-:W-:-:S07]  /*0ff0*/  DADD R72, R102, R72 ;  /* 0x0000000066487229 */ /* 0x008fce0000000048 */
[----:B------:R2:W3:Y:S01]  /*1000*/  F2F.F64.F32 R70, R118 ;  /* 0x0000007600467310 */ /* 0x0004e20000201800 */
[----:B0-----:R-:W-:-:S07]  /*1010*/  FMUL R119, R7, R104 ;  /* 0x0000006807777220 */ /* 0x001fce0000400000 */
[----:B------:R-:W0:Y:S01]  /*1020*/  F2F.F64.F32 R68, R117 ;  /* 0x0000007500447310 */ /* 0x000e220000201800 */
[----:B--2---:R-:W-:Y:S01]  /*1030*/  FMUL R118, R9, R89 ;  /* 0x0000005909767220 */ /* 0x004fe20000400000 */
[----:B---3--:R-:W-:-:S06]  /*1040*/  DADD R100, R100, R70 ;  /* 0x0000000064647229 */ /* 0x008fcc0000000046 */
[----:B------:R-:W2:Y:S01]  /*1050*/  F2F.F64.F32 R102, R118 ;  /* 0x0000007600667310 */ /* 0x000ea20000201800 */
[----:B0-----:R-:W-:-:S07]  /*1060*/  DADD R94, R94, R68 ;  /* 0x000000005e5e7229 */ /* 0x001fce0000000044 */
[----:B------:R0:W3:Y:S01]  /*1070*/  F2F.F64.F32 R70, R120 ;  /* 0x0000007800467310 */ /* 0x0000e20000201800 */
[----:B--2---:R-:W-:-:S07]  /*1080*/  DADD R102, R92, R102 ;  /* 0x000000005c667229 */ /* 0x004fce0000000066 */
[----:B------:R-:W2:Y:S01]  /*1090*/  F2F.F64.F32 R68, R119 ;  /* 0x0000007700447310 */ /* 0x000ea20000201800 */
[-C--:B0-----:R-:W-:Y:S01]  /*10a0*/  FMUL R120, R8, R104.reuse ;  /* 0x0000006808787220 */ /* 0x081fe20000400000 */
[----:B------:R-:W-:Y:S01]  /*10b0*/  FMUL R104, R9, R104 ;  /* 0x0000006809687220 */ /* 0x000fe20000400000 */
[----:B---3--:R-:W-:-:S05]  /*10c0*/  DADD R70, R96, R70 ;  /* 0x0000000060467229 */ /* 0x008fca0000000046 */
[----:B------:R-:W0:Y:S01]  /*10d0*/  F2F.F32.F64 R105, UR28 ;  /* 0x0000001c00697d10 */ /* 0x000e220008301000 */
[----:B--2---:R-:W-:-:S07]  /*10e0*/  DADD R68, R90, R68 ;  /* 0x000000005a447229 */ /* 0x004fce0000000044 */
[----:B------:R-:W2:Y:S01]  /*10f0*/  F2F.F64.F32 R92, R120 ;  /* 0x00000078005c7310 */ /* 0x000ea20000201800 */
[----:B0-----:R-:W-:-:S07]  /*1100*/  FMUL R91, R10, R105 ;  /* 0x000000690a5b7220 */ /* 0x001fce0000400000 */
[----:B------:R-:W0:Y:S01]  /*1110*/  F2F.F64.F32 R96, R104 ;  /* 0x0000006800607310 */ /* 0x000e220000201800 */
[-C--:B------:R-:W-:Y:S01]  /*1120*/  FMUL R118, R12, R105.reuse ;  /* 0x000000690c767220 */ /* 0x080fe20000400000 */
[----:B------:R-:W-:Y:S01]  /*1130*/  FMUL R117, R11, R105 ;  /* 0x000000690b757220 */ /* 0x000fe20000400000 */
[----:B--2---:R-:W-:-:S05]  /*1140*/  DADD R92, R76, R92 ;  /* 0x000000004c5c7229 */ /* 0x004fca000000005c */
[----:B------:R-:W2:Y:S01]  /*1150*/  F2F.F32.F64 R106, UR30 ;  /* 0x0000001e006a7d10 */ /* 0x000ea20008301000 */
[----:B0-----:R-:W-:-:S07]  /*1160*/  DADD R96, R74, R96 ;  /* 0x000000004a607229 */ /* 0x001fce0000000060 */
[----:B------:R-:W0:Y:S01]  /*1170*/  F2F.F64.F32 R76, R91 ;  /* 0x0000005b004c7310 */ /* 0x000e220000201800 */
[----:B--2---:R-:W-:-:S07]  /*1180*/  FMUL R120, R11, R106 ;  /* 0x0000006a0b787220 */ /* 0x004fce0000400000 */
[----:B------:R-:W2:Y:S01]  /*1190*/  F2F.F64.F32 R74, R117 ;  /* 0x00000075004a7310 */ /* 0x000ea20000201800 */
[-C--:B------:R-:W-:Y:S01]  /*11a0*/  FMUL R119, R10, R106.reuse ;  /* 0x0000006a0a777220 */ /* 0x080fe20000400000 */
[----:B------:R-:W-:Y:S01]  /*11b0*/  FMUL R106, R12, R106 ;  /* 0x0000006a0c6a7220 */ /* 0x000fe20000400000 */
[----:B0-----:R-:W-:-:S05]  /*11c0*/  DADD R76, R72, R76 ;  /* 0x00000000484c7229 */ /* 0x001fca000000004c */
[----:B------:R-:W0:Y:S01]  /*11d0*/  F2F.F32.F64 R107, UR32 ;  /* 0x00000020006b7d10 */ /* 0x000e220008301000 */
[----:B--2---:R-:W-:-:S07]  /*11e0*/  DADD R100, R100, R74 ;  /* 0x0000000064647229 */ /* 0x004fce000000004a */
[----:B------:R2:W3:Y:S01]  /*11f0*/  F2F.F64.F32 R72, R118 ;  /* 0x0000007600487310 */ /* 0x0004e20000201800 */
[----:B0-----:R-:W-:-:S07]  /*1200*/  FMUL R117, R10, R107 ;  /* 0x0000006b0a757220 */ /* 0x001fce0000400000 */
[----:B------:R-:W0:Y:S01]  /*1210*/  F2F.F64.F32 R74, R119 ;  /* 0x00000077004a7310 */ /* 0x000e220000201800 */
[-C--:B--2---:R-:W-:Y:S01]  /*1220*/  FMUL R118, R11, R107.reuse ;  /* 0x0000006b0b767220 */ /* 0x084fe20000400000 */
[----:B------:R-:W-:Y:S01]  /*1230*/  FMUL R107, R12, R107 ;  /* 0x0000006b0c6b7220 */ /* 0x000fe20000400000 */
[----:B---3--:R-:W-:-:S05]  /*1240*/  DADD R98, R98, R72 ;  /* 0x0000000062627229 */ /* 0x008fca0000000048 */
[----:B------:R-:W2:Y:S01]  /*1250*/  F2F.F32.F64 R108, UR34 ;  /* 0x00000022006c7d10 */ /* 0x000ea20008301000 */
[----:B0-----:R-:W-:-:S07]  /*1260*/  DADD R70, R70, R74 ;  /* 0x0000000046467229 */ /* 0x001fce000000004a */
[----:B------:R-:W0:Y:S01]  /*1270*/  F2F.F64.F32 R72, R120 ;  /* 0x0000007800487310 */ /* 0x000e220000201800 */
[----:B--2---:R-:W-:-:S07]  /*1280*/  FMUL R119, R14, R108 ;  /* 0x0000006c0e777220 */ /* 0x004fce0000400000 */
[----:B------:R2:W3:Y:S01]  /*1290*/  F2F.F64.F32 R104, R106 ;  /* 0x0000006a00687310 */ /* 0x0004e20000201800 */
[----:B0-----:R-:W-:-:S07]  /*12a0*/  DADD R94, R94, R72 ;  /* 0x000000005e5e7229 */ /* 0x001fce0000000048 */
[----:B------:R-:W0:Y:S01]  /*12b0*/  F2F.F64.F32 R74, R118 ;  /* 0x00000076004a7310 */ /* 0x000e220000201800 */
[-C--:B--2---:R-:W-:Y:S01]  /*12c0*/  FMUL R106, R13, R108.reuse ;  /* 0x0000006c0d6a7220 */ /* 0x084fe20000400000 */
[----:B------:R-:W-:Y:S01]  /*12d0*/  FMUL R108, R15, R108 ;  /* 0x0000006c0f6c7220 */ /* 0x000fe20000400000 */
[----:B---3--:R-:W-:-:S05]  /*12e0*/  DADD R102, R102, R104 ;  /* 0x0000000066667229 */ /* 0x008fca0000000068 */
[----:B------:R-:W2:Y:S01]  /*12f0*/  F2F.F64.F32 R72, R117 ;  /* 0x0000007500487310 */ /* 0x000ea20000201800 */
[----:B0-----:R-:W-:-:S07]  /*1300*/  DADD R92, R92, R74 ;  /* 0x000000005c5c7229 */ /* 0x001fce000000004a */
[----:B----4-:R-:W0:Y:S01]  /*1310*/  F2F.F32.F64 R109, UR36 ;  /* 0x00000024006d7d10 */ /* 0x010e220008301000 */
[----:B--2---:R-:W-:-:S07]  /*1320*/  DADD R72, R68, R72 ;  /* 0x0000000044487229 */ /* 0x004fce0000000048 */
[----:B------:R-:W2:Y:S01]  /*1330*/  F2F.F64.F32 R104, R107 ;  /* 0x0000006b00687310 */ /* 0x000ea20000201800 */
[----:B0-----:R-:W-:-:S07]  /*1340*/  FMUL R117, R13, R109 ;  /* 0x0000006d0d757220 */ /* 0x001fce0000400000 */
[----:B------:R0:W3:Y:S01]  /*1350*/  F2F.F64.F32 R68, R106 ;  /* 0x0000006a00447310 */ /* 0x0000e20000201800 */
[----:B------:R-:W-:Y:S01]  /*1360*/  FMUL R118, R14, R109 ;  /* 0x0000006d0e767220 */ /* 0x000fe20000400000 */
[----:B--2---:R-:W-:-:S06]  /*1370*/  DADD R104, R96, R104 ;  /* 0x0000000060687229 */ /* 0x004fcc0000000068 */
[----:B------:R-:W2:Y:S01]  /*1380*/  F2F.F64.F32 R74, R119 ;  /* 0x00000077004a7310 */ /* 0x000ea20000201800 */
[----:B0-----:R-:W-:Y:S01]  /*1390*/  FMUL R106, R15, R109 ;  /* 0x0000006d0f6a7220 */ /* 0x001fe20000400000 */
[----:B---3--:R-:W-:-:S06]  /*13a0*/  DADD R76, R76, R68 ;  /* 0x000000004c4c7229 */ /* 0x008fcc0000000044 */
[----:B------:R-:W-:Y:S01]  /*13b0*/  F2F.F32.F64 R110, UR38 ;  /* 0x00000026006e7d10 */ /* 0x000fe20008301000 */
[----:B--2---:R-:W-:-:S07]  /*13c0*/  DADD R100, R100, R74 ;  /* 0x0000000064647229 */ /* 0x004fce000000004a */
[----:B------:R-:W0:Y:S08]  /*13d0*/  F2F.F64.F32 R68, R117 ;  /* 0x0000007500447310 */ /* 0x000e300000201800 */
[----:B------:R-:W2:Y:S01]  /*13e0*/  F2F.F64.F32 R96, R108 ;  /* 0x0000006c00607310 */ /* 0x000ea20000201800 */
[----:B0-----:R-:W-:-:S07]  /*13f0*/  DADD R70, R70, R68 ;  /* 0x0000000046467229 */ /* 0x001fce0000000044 */
[----:B------:R-:W0:Y:S01]  /*1400*/  F2F.F64.F32 R74, R118 ;  /* 0x00000076004a7310 */ /* 0x000e220000201800 */
[----:B------:R-:W-:Y:S01]  /*1410*/  FMUL R68, R14, R110 ;  /* 0x0000006e0e447220 */ /* 0x000fe20000400000 */
[----:B--2---:R-:W-:-:S06]  /*1420*/  DADD R98, R98, R96 ;  /* 0x0000000062627229 */ /* 0x004fcc0000000060 */
[----:B------:R-:W2:Y:S01]  /*1430*/  F2F.F64.F32 R68, R68 ;  /* 0x0000004400447310 */ /* 0x000ea20000201800 */
[-C--:B------:R-:W-:Y:S01]  /*1440*/  FMUL R96, R13, R110.reuse ;  /* 0x0000006e0d607220 */ /* 0x080fe20000400000 */
[----:B------:R-:W-:Y:S01]  /*1450*/  FMUL R110, R15, R110 ;  /* 0x0000006e0f6e7220 */ /* 0x000fe20000400000 */
[----:B0-----:R-:W-:-:S05]  /*1460*/  DADD R94, R94, R74 ;  /* 0x000000005e5e7229 */ /* 0x001fca000000004a */
[----:B------:R-:W0:Y:S01]  /*1470*/  F2F.F32.F64 R112, UR42 ;  /* 0x0000002a00707d10 */ /* 0x000e220008301000 */
[----:B--2---:R-:W-:-:S07]  /*1480*/  DADD R92, R92, R68 ;  /* 0x000000005c5c7229 */ /* 0x004fce0000000044 */
[----:B------:R-:W2:Y:S01]  /*1490*/  F2F.F64.F32 R74, R110 ;  /* 0x0000006e004a7310 */ /* 0x000ea20000201800 */
[----:B0-----:R-:W-:-:S07]  /*14a0*/  FMUL R68, R16, R112 ;  /* 0x0000007010447220 */ /* 0x001fce0000400000 */
[----:B------:R-:W0:Y:S01]  /*14b0*/  F2F.F32.F64 R111, UR40 ;  /* 0x00000028006f7d10 */ /* 0x000e220008301000 */
[----:B--2---:R-:W-:-:S07]  /*14c0*/  DADD R104, R104, R74 ;  /* 0x0000000068687229 */ /* 0x004fce000000004a */
[----:B------:R-:W2:Y:S01]  /*14d0*/  F2F.F64.F32 R106, R106 ;  /* 0x0000006a006a7310 */ /* 0x000ea20000201800 */
[-C--:B------:R-:W-:Y:S01]  /*14e0*/  FMUL R74, R17, R112.reuse ;  /* 0x00000070114a7220 */ /* 0x080fe20000400000 */
[----:B------:R-:W-:Y:S01]  /*14f0*/  FMUL R112, R18, R112 ;  /* 0x0000007012707220 */ /* 0x000fe20000400000 */
[----:B0-----:R-:W-:-:S05]  /*1500*/  FMUL R117, R16, R111 ;  /* 0x0000006f10757220 */ /* 0x001fca0000400000 */
        /* <DEDUP_REMOVED lines=8> */
[----:B-1----:R-:W1:Y:S01]  /*1590*/  F2F.F32.F64 R114, UR46 ;  /* 0x0000002e00727d10 */ /* 0x002e620008301000 */
[----:B0-----:R-:W-:-:S07]  /*15a0*/  DADD R70, R70, R68 ;  /* 0x0000000046467229 */ /* 0x001fce0000000044 */
[----:B------:R0:W2:Y:S01]  /*15b0*/  F2F.F64.F32 R102, R117 ;  /* 0x0000007500667310 */ /* 0x0000a20000201800 */
[----:B-1----:R-:W-:-:S07]  /*15c0*/  FMUL R68, R19, R114 ;  /* 0x0000007213447220 */ /* 0x002fce0000400000 */
[----:B------:R-:W1:Y:S01]  /*15d0*/  F2F.F64.F32 R74, R74 ;  /* 0x0000004a004a7310 */ /* 0x000e620000201800 */
[----:B0-----:R-:W-:Y:S01]  /*15e0*/  FMUL R117, R16, R113 ;  /* 0x0000007110757220 */ /* 0x001fe20000400000 */
[----:B--2---:R-:W-:-:S06]  /*15f0*/  DADD R102, R76, R102 ;  /* 0x000000004c667229 */ /* 0x004fcc0000000066 */
[----:B------:R-:W0:Y:S01]  /*1600*/  F2F.F64.F32 R108, R108 ;  /* 0x0000006c006c7310 */ /* 0x000e220000201800 */
[----:B-1----:R-:W-:-:S07]  /*1610*/  DADD R94, R94, R74 ;  /* 0x000000005e5e7229 */ /* 0x002fce000000004a */
[----:B------:R-:W-:Y:S01]  /*1620*/  F2F.F32.F64 R115, UR48 ;  /* 0x0000003000737d10 */ /* 0x000fe20008301000 */
[-C--:B------:R-:W-:Y:S01]  /*1630*/  FMUL R74, R20, R114.reuse ;  /* 0x00000072144a7220 */ /* 0x080fe20000400000 */
[----:B------:R-:W-:Y:S01]  /*1640*/  FMUL R114, R21, R114 ;  /* 0x0000007215727220 */ /* 0x000fe20000400000 */
[----:B0-----:R-:W-:-:S05]  /*1650*/  DADD R108, R98, R108 ;  /* 0x00000000626c7229 */ /* 0x001fca000000006c */
[----:B------:R0:W1:Y:S02]  /*1660*/  F2F.F64.F32 R72, R118 ;  /* 0x0000007600487310 */ /* 0x0000640000201800 */
[----:B0-----:R-:W-:-:S06]  /*1670*/  FMUL R118, R17, R113 ;  /* 0x0000007111767220 */ /* 0x001fcc0000400000 */
[----:B------:R0:W2:Y:S01]  /*1680*/  F2F.F64.F32 R76, R112 ;  /* 0x00000070004c7310 */ /* 0x0000a20000201800 */
[----:B-1----:R-:W-:-:S07]  /*1690*/  DADD R100, R100, R72 ;  /* 0x0000000064647229 */ /* 0x002fce0000000048 */
[----:B------:R-:W1:Y:S01]  /*16a0*/  F2F.F64.F32 R110, R110 ;  /* 0x0000006e006e7310 */ /* 0x000e620000201800 */
[----:B0-----:R-:W-:Y:S01]  /*16b0*/  FMUL R112, R21, R115 ;  /* 0x0000007315707220 */ /* 0x001fe20000400000 */
[----:B--2---:R-:W-:-:S06]  /*16c0*/  DADD R106, R106, R76 ;  /* 0x000000006a6a7229 */ /* 0x004fcc000000004c */
[----:B------:R-:W0:Y:S01]  /*16d0*/  F2F.F32.F64 R116, UR50 ;  /* 0x0000003200747d10 */ /* 0x000e220008301000 */
[----:B-1----:R-:W-:-:S07]  /*16e0*/  DADD R110, R104, R110 ;  /* 0x00000000686e7229 */ /* 0x002fce000000006e */
[----:B------:R1:W2:Y:S01]  /*16f0*/  F2F.F64.F32 R98, R118 ;  /* 0x0000007600627310 */ /* 0x0002a20000201800 */
[----:B0-----:R-:W-:-:S07]  /*1700*/  FMUL R104, R19, R116 ;  /* 0x0000007413687220 */ /* 0x001fce0000400000 */
[----:B------:R-:W0:Y:S01]  /*1710*/  F2F.F64.F32 R68, R68 ;  /* 0x0000004400447310 */ /* 0x000e220000201800 */
[----:B-1----:R-:W-:Y:S01]  /*1720*/  FMUL R118, R20, R115 ;  /* 0x0000007314767220 */ /* 0x002fe20000400000 */
[----:B--2---:R-:W-:-:S06]  /*1730*/  DADD R98, R92, R98 ;  /* 0x000000005c627229 */ /* 0x004fcc0000000062 */
[----:B------:R1:W2:Y:S01]  /*1740*/  F2F.F64.F32 R72, R117 ;  /* 0x0000007500487310 */ /* 0x0002a20000201800 */
[----:B0-----:R-:W-:-:S07]  /*1750*/  DADD R102, R102, R68 ;  /* 0x0000000066667229 */ /* 0x001fce0000000044 */
[----:B------:R-:W0:Y:S01]  /*1760*/  F2F.F64.F32 R74, R74 ;  /* 0x0000004a004a7310 */ /* 0x000e220000201800 */
[----:B-1----:R-:W-:Y:S01]  /*1770*/  FMUL R117, R19, R115 ;  /* 0x0000007313757220 */ /* 0x002fe20000400000 */
[-C--:B------:R-:W-:Y:S01]  /*1780*/  FMUL R68, R20, R116.reuse ;  /* 0x0000007414447220 */ /* 0x080fe20000400000 */
[----:B------:R-:W-:Y:S01]  /*1790*/  FMUL R116, R21, R116 ;  /* 0x0000007415747220 */ /* 0x000fe20000400000 */
[----:B--2---:R-:W-:-:S04]  /*17a0*/  DADD R96, R96, R72 ;  /* 0x0000000060607229 */ /* 0x004fc80000000048 */
[----:B------:R-:W1:Y:S01]  /*17b0*/  F2F.F64.F32 R112, R112 ;  /* 0x0000007000707310 */ /* 0x000e620000201800 */
[----:B0-----:R-:W-:-:S07]  /*17c0*/  DADD R100, R100, R74 ;  /* 0x0000000064647229 */ /* 0x001fce000000004a */
[----:B------:R-:W0:Y:S01]  /*17d0*/  F2F.F32.F64 R90, UR54 ;  /* 0x00000036005a7d10 */ /* 0x000e220008301000 */
[----:B-1----:R-:W-:-:S07]  /*17e0*/  DADD R112, R106, R112 ;  /* 0x000000006a707229 */ /* 0x002fce0000000070 */
[----:B------:R-:W1:Y:S01]  /*17f0*/  F2F.F32.F64 R89, UR52 ;  /* 0x0000003400597d10 */ /* 0x000e620008301000 */
[----:B0-----:R-:W-:-:S07]  /*1800*/  FMUL R106, R23, R90 ;  /* 0x0000005a176a7220 */ /* 0x001fce0000400000 */
[----:B------:R1:W0:Y:S08]  /*1810*/  F2F.F64.F32 R76, R114 ;  /* 0x00000072004c7310 */ /* 0x0002300000201800 */
[----:B------:R2:W3:Y:S01]  /*1820*/  F2F.F64.F32 R92, R118 ;  /* 0x00000076005c7310 */ /* 0x0004e20000201800 */
[----:B-1----:R-:W-:Y:S01]  /*1830*/  FMUL R114, R24, R89 ;  /* 0x0000005918727220 */ /* 0x002fe20000400000 */
[----:B0-----:R-:W-:-:S06]  /*1840*/  DADD R108, R108, R76 ;  /* 0x000000006c6c7229 */ /* 0x001fcc000000004c */
[----:B------:R-:W0:Y:S01]  /*1850*/  F2F.F32.F64 R91, UR56 ;  /* 0x00000038005b7d10 */ /* 0x000e220008301000 */
[----:B--2---:R-:W-:Y:S01]  /*1860*/  FMUL R118, R23, R89 ;  /* 0x0000005917767220 */ /* 0x004fe20000400000 */
[----:B---3--:R-:W-:-:S06]  /*1870*/  DADD R94, R94, R92 ;  /* 0x000000005e5e7229 */ /* 0x008fcc000000005c */
[----:B------:R1:W2:Y:S01]  /*1880*/  F2F.F64.F32 R72, R117 ;  /* 0x0000007500487310 */ /* 0x0002a20000201800 */
[-C--:B------:R-:W-:Y:S01]  /*1890*/  FMUL R92, R22, R90.reuse ;  /* 0x0000005a165c7220 */ /* 0x080fe20000400000 */
[----:B------:R-:W-:-:S06]  /*18a0*/  FMUL R90, R24, R90 ;  /* 0x0000005a185a7220 */ /* 0x000fcc0000400000 */
[----:B------:R-:W3:Y:S01]  /*18b0*/  F2F.F64.F32 R104, R104 ;  /* 0x0000006800687310 */ /* 0x000ee20000201800 */
[C---:B-1----:R-:W-:Y:S01]  /*18c0*/  FMUL R117, R22.reuse, R89 ;  /* 0x0000005916757220 */ /* 0x042fe20000400000 */
[----:B0-----:R-:W-:Y:S01]  /*18d0*/  FMUL R89, R22, R91 ;  /* 0x0000005b16597220 */ /* 0x001fe20000400000 */
[----:B--2---:R-:W-:-:S05]  /*18e0*/  DADD R72, R70, R72 ;  /* 0x0000000046487229 */ /* 0x004fca0000000048 */
[----:B------:R0:W1:Y:S01]  /*18f0*/  F2F.F64.F32 R74, R116 ;  /* 0x00000074004a7310 */ /* 0x0000620000201800 */
[----:B---3--:R-:W-:-:S07]  /*1900*/  DADD R104, R96, R104 ;  /* 0x0000000060687229 */ /* 0x008fce0000000068 */
[----:B------:R-:W2:Y:S01]  /*1910*/  F2F.F64.F32 R76, R117 ;  /* 0x00000075004c7310 */ /* 0x000ea20000201800 */
[----:B0-----:R-:W-:Y:S01]  /*1920*/  FMUL R116, R24, R91 ;  /* 0x0000005b18747220 */ /* 0x001fe20000400000 */
[----:B-1----:R-:W-:-:S06]  /*1930*/  DADD R110, R110, R74 ;  /* 0x000000006e6e7229 */ /* 0x002fcc000000004a */
[----:B------:R-:W0:Y:S01]  /*1940*/  F2F.F64.F32 R106, R106 ;  /* 0x0000006a006a7310 */ /* 0x000e220000201800 */
[----:B--2---:R-:W-:-:S07]  /*1950*/  DADD R76, R102, R76 ;  /* 0x00000000664c7229 */ /* 0x004fce000000004c */
[----:B------:R-:W1:Y:S01]  /*1960*/  F2F.F64.F32 R70, R118 ;  /* 0x0000007600467310 */ /* 0x000e620000201800 */
[----:B0-----:R-:W-:-:S07]  /*1970*/  DADD R94, R94, R106 ;  /* 0x000000005e5e7229 */ /* 0x001fce000000006a */
[----:B------:R-:W0:Y:S01]  /*1980*/  F2F.F64.F32 R96, R90 ;  /* 0x0000005a00607310 */ /* 0x000e220000201800 */
[----:B------:R-:W-:Y:S01]  /*1990*/  FMUL R106, R23, R91 ;  /* 0x0000005b176a7220 */ /* 0x000fe20000400000 */
[----:B-1----:R-:W-:-:S06]  /*19a0*/  DADD R70, R100, R70 ;  /* 0x0000000064467229 */ /* 0x002fcc0000000046 */
[----:B------:R-:W1:Y:S01]  /*19b0*/  F2F.F64.F32 R74, R116 ;  /* 0x00000074004a7310 */ /* 0x000e620000201800 */
[----:B------:R-:W-:Y:S02]  /*19c0*/  DMUL R100, R76, R94 ;  /* 0x0000005e4c647228 */ /* 0x000fe40000000000 */
[----:B0-----:R-:W-:-:S05]  /*19d0*/  DADD R96, R112, R96 ;  /* 0x0000000070607229 */ /* 0x001fca0000000060 */
[----:B------:R-:W0:Y:S01]  /*19e0*/  F2F.F64.F32 R68, R68 ;  /* 0x0000004400447310 */ /* 0x000e220000201800 */
[----:B-1----:R-:W-:-:S07]  /*19f0*/  DADD R74, R110, R74 ;  /* 0x000000006e4a7229 */ /* 0x002fce000000004a */
[----:B------:R-:W1:Y:S01]  /*1a00*/  F2F.F64.F32 R92, R92 ;  /* 0x0000005c005c7310 */ /* 0x000e620000201800 */
[----:B0-----:R-:W-:-:S07]  /*1a10*/  DADD R68, R98, R68 ;  /* 0x0000000062447229 */ /* 0x001fce0000000044 */
[----:B------:R-:W0:Y:S01]  /*1a20*/  F2F.F64.F32 R114, R114 ;  /* 0x0000007200727310 */ /* 0x000e220000201800 */
[----:B------:R-:W-:Y:S02]  /*1a30*/  DMUL R98, R70, R96 ;  /* 0x0000006046627228 */ /* 0x000fe40000000000 */
[----:B-1----:R-:W-:-:S05]  /*1a40*/  DADD R72, R72, R92 ;  /* 0x0000000048487229 */ /* 0x002fca000000005c */
[----:B------:R-:W1:Y:S01]  /*1a50*/  F2F.F64.F32 R102, R89 ;  /* 0x0000005900667310 */ /* 0x000e620000201800 */
[----:B------:R-:W-:Y:S02]  /*1a60*/  DMUL R92, R74, R100 ;  /* 0x000000644a5c7228 */ /* 0x000fe40000000000 */
[----:B0-----:R-:W-:-:S05]  /*1a70*/  DADD R108, R108, R114 ;  /* 0x000000006c6c7229 */ /* 0x001fca0000000072 */
[----:B------:R0:W2:Y:S01]  /*1a80*/  F2F.F64.F32 R90, R106 ;  /* 0x0000006a005a7310 */ /* 0x0000a20000201800 */
[----:B-1----:R-:W-:Y:S02]  /*1a90*/  DADD R102, R104, R102 ;  /* 0x0000000068667229 */ /* 0x002fe40000000066 */
[C---:B------:R-:W-:Y:S02]  /*1aa0*/  DMUL R112, R108.reuse, R72 ;  /* 0x000000486c707228 */ /* 0x040fe40000000000 */
[----:B------:R-:W-:Y:S02]  /*1ab0*/  DMUL R110, R108, R94 ;  /* 0x0000005e6c6e7228 */ /* 0x000fe40000000000 */
[----:B0-----:R-:W-:Y:S02]  /*1ac0*/  DMUL R106, R70, R72 ;  /* 0x00000048466a7228 */ /* 0x001fe40000000000 */
[----:B--2---:R-:W-:Y:S02]  /*1ad0*/  DADD R68, R68, R90 ;  /* 0x0000000044447229 */ /* 0x004fe4000000005a */
[----:B------:R-:W-:-:S02]  /*1ae0*/  DFMA R90, R102, R98, R92 ;  /* 0x00000062665a722b */ /* 0x000fc4000000005c */
[----:B------:R-:W-:-:S06]  /*1af0*/  DMUL R104, R76, R96 ;  /* 0x000000604c687228 */ /* 0x000fcc0000000000 */
[----:B------:R-:W-:-:S08]  /*1b00*/  DFMA R90, R68, R112, R90 ;  /* 0x00000070445a722b */ /* 0x000fd0000000005a */
[----:B------:R-:W-:-:S08]  /*1b10*/  DFMA R90, R102, -R110, R90 ;  /* 0x8000006e665a722b */ /* 0x000fd0000000005a */
[----:B------:R-:W-:-:S08]  /*1b20*/  DFMA R90, -R74, R106, R90 ;  /* 0x0000006a4a5a722b */ /* 0x000fd0000000015a */
[----:B------:R-:W-:-:S10]  /*1b30*/  DFMA R90, -R68, R104, R90 ;  /* 0x00000068445a722b */ /* 0x000fd4000000015a */
[----:B------:R-:W0:Y:S02]  /*1b40*/  F2F.F32.F64 R90, R90 ;  /* 0x0000005a005a7310 */ /* 0x000e240000301000 */
[----:B0-----:R-:W-:-:S04]  /*1b50*/  IADD3 R89, PT, PT, R90, 0x1800000, RZ ;  /* 0x018000005a597810 */ /* 0x001fc80007ffe0ff */
[----:B------:R-:W-:-:S04]  /*1b60*/  LOP3.LUT R89, R89, 0x7f800000, RZ, 0xc0, !PT ;  /* 0x7f80000059597812 */ /* 0x000fc800078ec0ff */
[----:B------:R-:W-:-:S13]  /*1b70*/  ISETP.GT.U32.AND P0, PT, R89, 0x1ffffff, PT ;  /* 0x01ffffff5900780c */ /* 0x000fda0003f04070 */
[----:B------:R-:W-:Y:S05]  /*1b80*/  @P0 BRA `(.L_x_9) ;  /* 0x0000000000100947 */ /* 0x000fea0003800000 */
[----:B------:R-:W-:-:S07]  /*1b90*/  MOV R92, 0x1bb0 ;  /* 0x00001bb0005c7802 */ /* 0x000fce0000000f00 */
[----:B------:R-:W-:Y:S05]  /*1ba0*/  CALL.REL.NOINC `($__internal_1_$__cuda_sm20_rcp_rn_f32_slowpath) ;  /* 0x0000001800807944 */ /* 0x000fea0003c00000 */
[----:B------:R-:W-:Y:S01]  /*1bb0*/  MOV R92, R91 ;  /* 0x0000005b005c7202 */ /* 0x000fe20000000f00 */
[----:B------:R-:W-:Y:S06]  /*1bc0*/  BRA `(.L_x_10) ;  /* 0x0000000000107947 */ /* 0x000fec0003800000 */
.L_x_9:
[----:B------:R-:W0:Y:S02]  /*1bd0*/  MUFU.RCP R89, R90 ;  /* 0x0000005a00597308 */ /* 0x000e240000001000 */
[----:B0-----:R-:W-:-:S04]  /*1be0*/  FFMA R91, R90, R89, -1 ;  /* 0xbf8000005a5b7423 */ /* 0x001fc80000000059 */
[----:B------:R-:W-:-:S04]  /*1bf0*/  FADD.FTZ R92, -R91, -RZ ;  /* 0x800000ff5b5c7221 */ /* 0x000fc80000010100 */
[----:B------:R-:W-:-:S07]  /*1c00*/  FFMA R92, R89, R92, R89 ;  /* 0x0000005c595c7223 */ /* 0x000fce0000000059 */
.L_x_10:
[----:B------:R-:W-:Y:S05]  /*1c10*/  BSYNC.RECONVERGENT B0 ;  /* 0x0000000000007941 */ /* 0x000fea0003800200 */
.L_x_8:
[----:B------:R-:W0:Y:S01]  /*1c20*/  F2F.F64.F32 R92, R92 ;  /* 0x0000005c005c7310 */ /* 0x000e220000201800 */
[----:B------:R-:W-:Y:S01]  /*1c30*/  DADD R98, R98, -R110 ;  /* 0x0000000062627229 */ /* 0x000fe2000000086e */
[----:B------:R-:W-:Y:S01]  /*1c40*/  UIADD3 UR4, UPT, UPT, UR4, 0x1, URZ ;  /* 0x0000000104047890 */ /* 0x000fe2000fffe0ff */
[----:B------:R-:W-:Y:S01]  /*1c50*/  DADD R104, R112, -R104 ;  /* 0x0000000070687229 */ /* 0x000fe20000000868 */
[----:B------:R-:W-:Y:S02]  /*1c60*/  UIADD3 UR5, UPT, UPT, UR5, 0xc0, URZ ;  /* 0x000000c005057890 */ /* 0x000fe4000fffe0ff */
[----:B------:R-:W-:-:S03]  /*1c70*/  UISETP.NE.AND UP0, UPT, UR4, 0x8, UPT ;  /* 0x000000080400788c */ /* 0x000fc6000bf05270 */
[----:B0-----:R-:W-:Y:S02]  /*1c80*/  DMUL R110, R92, R98 ;  /* 0x000000625c6e7228 */ /* 0x001fe40000000000 */
[----:B------:R-:W-:Y:S02]  /*1c90*/  DADD R98, R100, -R106 ;  /* 0x0000000064627229 */ /* 0x000fe4000000086a */
[----:B------:R-:W-:Y:S02]  /*1ca0*/  DMUL R100, R96, R68 ;  /* 0x0000004460647228 */ /* 0x000fe40000000000 */
[C---:B------:R-:W-:Y:S01]  /*1cb0*/  DMUL R104, R92.reuse, R104 ;  /* 0x000000685c687228 */ /* 0x040fe20000000000 */
[----:B------:R0:W-:Y:S03]  /*1cc0*/  F2F.F32.F64 R91, R110 ;  /* 0x0000006e005b7310 */ /* 0x0001e60000301000 */
[----:B------:R-:W-:-:S05]  /*1cd0*/  DMUL R98, R92, R98 ;  /* 0x000000625c627228 */ /* 0x000fca0000000000 */
[----:B------:R1:W-:Y:S01]  /*1ce0*/  F2F.F32.F64 R106, R104 ;  /* 0x00000068006a7310 */ /* 0x0003e20000301000 */
[----:B0-----:R-:W-:-:S07]  /*1cf0*/  DMUL R110, R72, R74 ;  /* 0x0000004a486e7228 */ /* 0x001fce0000000000 */
[----:B------:R-:W-:Y:S01]  /*1d00*/  F2F.F32.F64 R98, R98 ;  /* 0x0000006200627310 */ /* 0x000fe20000301000 */
[----:B-1----:R-:W-:Y:S02]  /*1d10*/  DFMA R104, R94, R74, -R100 ;  /* 0x0000004a5e68722b */ /* 0x002fe40000000864 */
[----:B------:R-:W-:Y:S02]  /*1d20*/  DFMA R96, R96, R102, -R110 ;  /* 0x000000666060722b */ /* 0x000fe4000000086e */
[----:B------:R-:W-:Y:S02]  /*1d30*/  DMUL R100, R70, R74 ;  /* 0x0000004a46647228 */ /* 0x000fe40000000000 */
[----:B------:R-:W-:Y:S02]  /*1d40*/  DMUL R94, R94, R102 ;  /* 0x000000665e5e7228 */ /* 0x000fe40000000000 */
[C---:B------:R-:W-:Y:S02]  /*1d50*/  DMUL R110, R92.reuse, R104 ;  /* 0x000000685c6e7228 */ /* 0x040fe40000000000 */
[----:B------:R-:W-:-:S02]  /*1d60*/  DMUL R96, R92, R96 ;  /* 0x000000605c607228 */ /* 0x000fc40000000000 */
[-C--:B------:R-:W-:Y:S02]  /*1d70*/  DFMA R100, R108, R68.reuse, -R100 ;  /* 0x000000446c64722b */ /* 0x080fe40000000864 */
[----:B------:R-:W-:Y:S02]  /*1d80*/  DFMA R94, R72, R68, -R94 ;  /* 0x00000044485e722b */ /* 0x000fe4000000085e */
[----:B------:R-:W-:Y:S02]  /*1d90*/  DMUL R104, R108, R102 ;  /* 0x000000666c687228 */ /* 0x000fe40000000000 */
[----:B------:R-:W0:Y:S04]  /*1da0*/  F2F.F32.F64 R111, R110 ;  /* 0x0000006e006f7310 */ /* 0x000e280000301000 */
[----:B------:R-:W-:-:S02]  /*1db0*/  DMUL R94, R92, R94 ;  /* 0x0000005e5c5e7228 */ /* 0x000fc40000000000 */
[----:B------:R-:W-:Y:S02]  /*1dc0*/  DFMA R104, R76, R74, -R104 ;  /* 0x0000004a4c68722b */ /* 0x000fe40000000868 */
[----:B------:R1:W2:Y:S01]  /*1dd0*/  F2F.F32.F64 R110, R96 ;  /* 0x00000060006e7310 */ /* 0x0002a20000301000 */
[----:B------:R-:W-:-:S05]  /*1de0*/  DMUL R74, R92, R100 ;  /* 0x000000645c4a7228 */ /* 0x000fca0000000000 */
[----:B------:R-:W-:Y:S02]  /*1df0*/  DMUL R104, R92, R104 ;  /* 0x000000685c687228 */ /* 0x000fe40000000000 */
[----:B------:R-:W-:Y:S01]  /*1e00*/  F2F.F32.F64 R73, R94 ;  /* 0x0000005e00497310 */ /* 0x000fe20000301000 */
[----:B-1----:R-:W-:-:S07]  /*1e10*/  DMUL R96, R76, R68 ;  /* 0x000000444c607228 */ /* 0x002fce0000000000 */
[----:B0-----:R-:W0:Y:S01]  /*1e20*/  F2F.F64.F32 R68, R111 ;  /* 0x0000006f00447310 */ /* 0x001e220000201800 */
[----:B------:R-:W-:-:S07]  /*1e30*/  DFMA R96, R70, R102, -R96 ;  /* 0x000000664660722b */ /* 0x000fce0000000860 */
[----:B--2---:R-:W1:Y:S01]  /*1e40*/  F2F.F64.F32 R110, R110 ;  /* 0x0000006e006e7310 */ /* 0x004e620000201800 */
[----:B------:R-:W-:Y:S02]  /*1e50*/  DMUL R96, R92, R96 ;  /* 0x000000605c607228 */ /* 0x000fe40000000000 */
[----:B0-----:R-:W-:-:S05]  /*1e60*/  DFMA R70, R68, UR10, RZ ;  /* 0x0000000a44467c2b */ /* 0x001fca00080000ff */
[----:B------:R-:W-:Y:S01]  /*1e70*/  F2F.F32.F64 R77, R104 ;  /* 0x00000068004d7310 */ /* 0x000fe20000301000 */
[----:B------:R-:W-:Y:S02]  /*1e80*/  DFMA R116, R68, UR28, RZ ;  /* 0x0000001c44747c2b */ /* 0x000fe400080000ff */
[----:B-1----:R-:W-:-:S05]  /*1e90*/  DFMA R102, R110, UR22, RZ ;  /* 0x000000166e667c2b */ /* 0x002fca00080000ff */
[----:B------:R0:W-:Y:S08]  /*1ea0*/  F2F.F32.F64 R72, R70 ;  /* 0x0000004600487310 */ /* 0x0001f00000301000 */
[----:B------:R-:W-:Y:S01]  /*1eb0*/  F2F.F32.F64 R100, R96 ;  /* 0x0000006000647310 */ /* 0x000fe20000301000 */
[----:B0-----:R-:W-:-:S07]  /*1ec0*/  DFMA R70, R68, UR16, RZ ;  /* 0x0000001044467c2b */ /* 0x001fce00080000ff */
[----:B------:R0:W-:Y:S08]  /*1ed0*/  F2F.F32.F64 R109, R70 ;  /* 0x00000046006d7310 */ /* 0x0001f00000301000 */
[----:B------:R-:W-:Y:S01]  /*1ee0*/  F2F.F32.F64 R102, R102 ;  /* 0x0000006600667310 */ /* 0x000fe20000301000 */
[----:B0-----:R-:W-:-:S07]  /*1ef0*/  DFMA R70, R68, UR22, RZ ;  /* 0x0000001644467c2b */ /* 0x001fce00080000ff */
[----:B------:R0:W-:Y:S08]  /*1f00*/  F2F.F32.F64 R107, R70 ;  /* 0x00000046006b7310 */ /* 0x0001f00000301000 */
[----:B------:R-:W1:Y:S01]  /*1f10*/  F2F.F32.F64 R74, R74 ;  /* 0x0000004a004a7310 */ /* 0x000e620000301000 */
[----:B0-----:R-:W-:-:S07]  /*1f20*/  DFMA R70, R68, UR34, RZ ;  /* 0x0000002244467c2b */ /* 0x001fce00080000ff */
[----:B------:R0:W-:Y:S08]  /*1f30*/  F2F.F32.F64 R115, R70 ;  /* 0x0000004600737310 */ /* 0x0001f00000301000 */
[----:B-1----:R-:W-:Y:S01]  /*1f40*/  F2F.F64.F32 R74, R74 ;  /* 0x0000004a004a7310 */ /* 0x002fe20000201800 */
[----:B0-----:R-:W-:-:S07]  /*1f50*/  DFMA R70, R68, UR40, RZ ;  /* 0x0000002844467c2b */ /* 0x001fce00080000ff */
[----:B------:R0:W-:Y:S08]  /*1f60*/  F2F.F32.F64 R114, R70 ;  /* 0x0000004600727310 */ /* 0x0001f00000301000 */
[----:B------:R-:W-:Y:S01]  /*1f70*/  F2F.F32.F64 R116, R116 ;  /* 0x0000007400747310 */ /* 0x000fe20000301000 */
[C---:B0-----:R-:W-:Y:S02]  /*1f80*/  DFMA R70, R68.reuse, UR46, RZ ;  /* 0x0000002e44467c2b */ /* 0x041fe400080000ff */
[----:B------:R-:W-:-:S05]  /*1f90*/  DFMA R68, R68, UR52, RZ ;  /* 0x0000003444447c2b */ /* 0x000fca00080000ff */
[----:B------:R0:W-:Y:S08]  /*1fa0*/  F2F.F32.F64 R76, R70 ;  /* 0x00000046004c7310 */ /* 0x0001f00000301000 */
[----:B------:R1:W-:Y:S01]  /*1fb0*/  F2F.F32.F64 R113, R68 ;  /* 0x0000004400717310 */ /* 0x0003e20000301000 */
[----:B0-----:R-:W-:-:S07]  /*1fc0*/  DFMA R70, R110, UR46, RZ ;  /* 0x0000002e6e467c2b */ /* 0x001fce00080000ff */
[----:B------:R-:W-:Y:S01]  /*1fd0*/  F2F.F32.F64 R101, R70 ;  /* 0x0000004600657310 */ /* 0x000fe20000301000 */
[----:B-1----:R-:W-:-:S07]  /*1fe0*/  DFMA R68, R110, UR10, RZ ;  /* 0x0000000a6e447c2b */ /* 0x002fce00080000ff */
[----:B------:R0:W-:Y:S02]  /*1ff0*/  F2F.F32.F64 R112, R68 ;  /* 0x0000004400707310 */ /* 0x0001e40000301000 */
[----:B0-----:R-:W-:-:S06]  /*2000*/  DFMA R68, R110, UR16, RZ ;  /* 0x000000106e447c2b */ /* 0x001fcc00080000ff */
[----:B------:R0:W-:Y:S02]  /*2010*/  F2F.F32.F64 R105, R68 ;  /* 0x0000004400697310 */ /* 0x0001e40000301000 */
[----:B0-----:R-:W-:-:S06]  /*2020*/  DFMA R68, R110, UR28, RZ ;  /* 0x0000001c6e447c2b */ /* 0x001fcc00080000ff */
[----:B------:R0:W-:Y:S02]  /*2030*/  F2F.F32.F64 R104, R68 ;  /* 0x0000004400687310 */ /* 0x0001e40000301000 */
[----:B0-----:R-:W-:-:S06]  /*2040*/  DFMA R68, R110, UR34, RZ ;  /* 0x000000226e447c2b */ /* 0x001fcc00080000ff */
[----:B------:R0:W-:Y:S02]  /*2050*/  F2F.F32.F64 R103, R68 ;  /* 0x0000004400677310 */ /* 0x0001e40000301000 */
[C---:B0-----:R-:W-:Y:S02]  /*2060*/  DFMA R68, R110.reuse, UR40, RZ ;  /* 0x000000286e447c2b */ /* 0x041fe400080000ff */
[----:B------:R-:W-:-:S04]  /*2070*/  DFMA R110, R110, UR52, RZ ;  /* 0x000000346e6e7c2b */ /* 0x000fc800080000ff */
[----:B------:R-:W-:Y:S08]  /*2080*/  F2F.F32.F64 R99, R68 ;  /* 0x0000004400637310 */ /* 0x000ff00000301000 */
[----:B------:R-:W0:Y:S08]  /*2090*/  F2F.F64.F32 R68, R73 ;  /* 0x0000004900447310 */ /* 0x000e300000201800 */
[----:B------:R-:W1:Y:S01]  /*20a0*/  F2F.F64.F32 R72, R72 ;  /* 0x0000004800487310 */ /* 0x000e620000201800 */
[----:B0-----:R-:W-:-:S07]  /*20b0*/  DFMA R70, R68, UR16, RZ ;  /* 0x0000001044467c2b */ /* 0x001fce00080000ff */
[----:B------:R-:W-:Y:S01]  /*20c0*/  F2F.F32.F64 R110, R110 ;  /* 0x0000006e006e7310 */ /* 0x000fe20000301000 */
[----:B------:R-:W-:Y:S02]  /*20d0*/  DFMA R96, R68, UR10, RZ ;  /* 0x0000000a44607c2b */ /* 0x000fe400080000ff */
[----:B-1----:R-:W-:-:S05]  /*20e0*/  DFMA R72, R74, UR12, R72 ;  /* 0x0000000c4a487c2b */ /* 0x002fca0008000048 */
[----:B------:R0:W-:Y:S08]  /*20f0*/  F2F.F32.F64 R108, R70 ;  /* 0x00000046006c7310 */ /* 0x0001f00000301000 */
[----:B------:R-:W-:Y:S01]  /*2100*/  F2F.F32.F64 R96, R96 ;  /* 0x0000006000607310 */ /* 0x000fe20000301000 */
[----:B0-----:R-:W-:-:S07]  /*2110*/  DFMA R70, R68, UR22, RZ ;  /* 0x0000001644467c2b */ /* 0x001fce00080000ff */
        /* <DEDUP_REMOVED lines=10> */
[----:B------:R-:W-:Y:S08]  /*21c0*/  F2F.F32.F64 R92, R68 ;  /* 0x00000044005c7310 */ /* 0x000ff00000301000 */
[----:B------:R-:W0:Y:S08]  /*21d0*/  F2F.F64.F32 R68, R107 ;  /* 0x0000006b00447310 */ /* 0x000e300000201800 */
[----:B------:R-:W1:Y:S01]  /*21e0*/  F2F.F64.F32 R70, R109 ;  /* 0x0000006d00467310 */ /* 0x000e620000201800 */
[----:B0-----:R-:W-:-:S07]  /*21f0*/  DFMA R68, R74, UR24, R68 ;  /* 0x000000184a447c2b */ /* 0x001fce0008000044 */
[----:B------:R-:W-:Y:S01]  /*2200*/  F2F.F32.F64 R109, R72 ;  /* 0x00000048006d7310 */ /* 0x000fe20000301000 */
[----:B-1----:R-:W-:-:S07]  /*2210*/  DFMA R70, R74, UR18, R70 ;  /* 0x000000124a467c2b */ /* 0x002fce0008000046 */
[----:B------:R-:W-:Y:S08]  /*2220*/  F2F.F32.F64 R111, R68 ;  /* 0x00000044006f7310 */ /* 0x000ff00000301000 */
[----:B------:R-:W0:Y:S08]  /*2230*/  F2F.F64.F32 R72, R116 ;  /* 0x0000007400487310 */ /* 0x000e300000201800 */
[----:B------:R-:W1:Y:S01]  /*2240*/  F2F.F64.F32 R68, R114 ;  /* 0x0000007200447310 */ /* 0x000e620000201800 */
[----:B0-----:R-:W-:-:S07]  /*2250*/  DFMA R72, R74, UR30, R72 ;  /* 0x0000001e4a487c2b */ /* 0x001fce0008000048 */
[----:B------:R-:W-:Y:S01]  /*2260*/  F2F.F32.F64 R107, R70 ;  /* 0x00000046006b7310 */ /* 0x000fe20000301000 */
[----:B-1----:R-:W-:-:S07]  /*2270*/  DFMA R68, R74, UR42, R68 ;  /* 0x0000002a4a447c2b */ /* 0x002fce0008000044 */
[----:B------:R-:W0:Y:S08]  /*2280*/  F2F.F64.F32 R70, R115 ;  /* 0x0000007300467310 */ /* 0x000e300000201800 */
[----:B------:R-:W-:Y:S01]  /*2290*/  F2F.F32.F64 R114, R72 ;  /* 0x0000004800727310 */ /* 0x000fe20000301000 */
[----:B0-----:R-:W-:-:S07]  /*22a0*/  DFMA R70, R74, UR36, R70 ;  /* 0x000000244a467c2b */ /* 0x001fce0008000046 */
[----:B------:R-:W-:Y:S08]  /*22b0*/  F2F.F32.F64 R116, R68 ;  /* 0x0000004400747310 */ /* 0x000ff00000301000 */
[----:B------:R-:W-:Y:S08]  /*22c0*/  F2F.F64.F32 R72, R77 ;  /* 0x0000004d00487310 */ /* 0x000ff00000201800 */
[----:B------:R-:W0:Y:S08]  /*22d0*/  F2F.F64.F32 R68, R112 ;  /* 0x0000007000447310 */ /* 0x000e300000201800 */
[----:B------:R-:W-:Y:S01]  /*22e0*/  F2F.F32.F64 R115, R70 ;  /* 0x0000004600737310 */ /* 0x000fe20000301000 */
[----:B0-----:R-:W-:-:S07]  /*22f0*/  DFMA R68, R72, UR12, R68 ;  /* 0x0000000c48447c2b */ /* 0x001fce0008000044 */
[----:B------:R-:W0:Y:S08]  /*2300*/  F2F.F64.F32 R76, R76 ;  /* 0x0000004c004c7310 */ /* 0x000e300000201800 */
[----:B------:R-:W1:Y:S01]  /*2310*/  F2F.F64.F32 R70, R113 ;  /* 0x0000007100467310 */ /* 0x000e620000201800 */
[----:B0-----:R-:W-:-:S07]  /*2320*/  DFMA R76, R74, UR48, R76 ;  /* 0x000000304a4c7c2b */ /* 0x001fce000800004c */
[----:B------:R-:W-:Y:S01]  /*2330*/  F2F.F64.F32 R116, R116 ;  /* 0x0000007400747310 */ /* 0x000fe20000201800 */
[----:B-1----:R-:W-:-:S07]  /*2340*/  DFMA R70, R74, UR54, R70 ;  /* 0x000000364a467c2b */ /* 0x002fce0008000046 */
[----:B------:R-:W-:Y:S08]  /*2350*/  F2F.F32.F64 R75, R68 ;  /* 0x00000044004b7310 */ /* 0x000ff00000301000 */
[----:B------:R-:W0:Y:S08]  /*2360*/  F2F.F64.F32 R68, R105 ;  /* 0x0000006900447310 */ /* 0x000e300000201800 */
[----:B------:R-:W-:Y:S01]  /*2370*/  F2F.F32.F64 R74, R70 ;  /* 0x00000046004a7310 */ /* 0x000fe20000301000 */
[----:B0-----:R-:W-:-:S07]  /*2380*/  DFMA R68, R72, UR18, R68 ;  /* 0x0000001248447c2b */ /* 0x001fce0008000044 */
[----:B------:R-:W-:Y:S08]  /*2390*/  F2F.F32.F64 R76, R76 ;  /* 0x0000004c004c7310 */ /* 0x000ff00000301000 */
[----:B------:R-:W0:Y:S08]  /*23a0*/  F2F.F64.F32 R70, R102 ;  /* 0x0000006600467310 */ /* 0x000e300000201800 */
[----:B------:R-:W-:Y:S01]  /*23b0*/  F2F.F32.F64 R77, R68 ;  /* 0x00000044004d7310 */ /* 0x000fe20000301000 */
[----:B0-----:R-:W-:-:S07]  /*23c0*/  DFMA R70, R72, UR24, R70 ;  /* 0x0000001848467c2b */ /* 0x001fce0008000046 */
        /* <DEDUP_REMOVED lines=8> */
[----:B------:R-:W0:Y:S08]  /*2450*/  F2F.F64.F32 R68, R110 ;  /* 0x0000006e00447310 */ /* 0x000e300000201800 */
[----:B------:R-:W-:Y:S01]  /*2460*/  F2F.F32.F64 R104, R104 ;  /* 0x0000006800687310 */ /* 0x000fe20000301000 */
[----:B0-----:R-:W-:-:S07]  /*2470*/  DFMA R68, R72, UR54, R68 ;  /* 0x0000003648447c2b */ /* 0x001fce0008000044 */
[----:B------:R-:W0:Y:S08]  /*2480*/  F2F.F64.F32 R102, R101 ;  /* 0x0000006500667310 */ /* 0x000e300000201800 */
[----:B------:R-:W-:Y:S01]  /*2490*/  F2F.F32.F64 R105, R70 ;  /* 0x0000004600697310 */ /* 0x000fe20000301000 */
[----:B0-----:R-:W-:-:S07]  /*24a0*/  DFMA R102, R72, UR48, R102 ;  /* 0x0000003048667c2b */ /* 0x001fce0008000066 */
[----:B------:R-:W-:Y:S08]  /*24b0*/  F2F.F64.F32 R100, R100 ;  /* 0x0000006400647310 */ /* 0x000ff00000201800 */
        /* <DEDUP_REMOVED lines=13> */
[----:B------:R-:W1:Y:S01]  /*2590*/  F2F.F64.F32 R68, R89 ;  /* 0x0000005900447310 */ /* 0x000e620000201800 */
[----:B0-----:R-:W-:-:S07]  /*25a0*/  DFMA R72, R100, UR36, R72 ;  /* 0x0000002464487c2b */ /* 0x001fce0008000048 */
[----:B------:R-:W0:Y:S01]  /*25b0*/  F2F.F64.F32 R92, R92 ;  /* 0x0000005c005c7310 */ /* 0x000e220000201800 */
[----:B-1----:R-:W-:-:S07]  /*25c0*/  DFMA R68, R100, UR48, R68 ;  /* 0x0000003064447c2b */ /* 0x002fce0008000044 */
[----:B------:R-:W1:Y:S01]  /*25d0*/  F2F.F64.F32 R94, R94 ;  /* 0x0000005e005e7310 */ /* 0x000e620000201800 */
[----:B0-----:R-:W-:-:S07]  /*25e0*/  DFMA R92, R100, UR54, R92 ;  /* 0x00000036645c7c2b */ /* 0x001fce000800005c */
[----:B------:R-:W-:Y:S01]  /*25f0*/  F2F.F32.F64 R102, R102 ;  /* 0x0000006600667310 */ /* 0x000fe20000301000 */
[----:B-1----:R-:W-:-:S07]  /*2600*/  DFMA R94, R100, UR42, R94 ;  /* 0x0000002a645e7c2b */ /* 0x002fce000800005e */
[----:B------:R-:W-:Y:S08]  /*2610*/  F2F.F32.F64 R70, R70 ;  /* 0x0000004600467310 */ /* 0x000ff00000301000 */
[----:B------:R-:W-:Y:S08]  /*2620*/  F2F.F32.F64 R71, R72 ;  /* 0x0000004800477310 */ /* 0x000ff00000301000 */
        /* <DEDUP_REMOVED lines=23> */
[----:B------:R-:W-:Y:S01]  /*27a0*/  F2F.F64.F32 R106, R106 ;  /* 0x0000006a006a7310 */ /* 0x000fe20000201800 */
[----:B0-----:R-:W-:-:S07]  /*27b0*/  DFMA R92, R68, UR56, R92 ;  /* 0x00000038445c7c2b */ /* 0x001fce000800005c */
        /* <DEDUP_REMOVED lines=8> */
[----:B------:R-:W-:Y:S08]  /*2840*/  F2F.F32.F64 R93, R74 ;  /* 0x0000004a005d7310 */ /* 0x000ff00000301000 */
[----:B------:R-:W0:Y:S08]  /*2850*/  F2F.F64.F32 R74, R104 ;  /* 0x00000068004a7310 */ /* 0x000e300000201800 */
[----:B------:R-:W-:Y:S01]  /*2860*/  F2F.F32.F64 R77, R68 ;  /* 0x00000044004d7310 */ /* 0x000fe20000301000 */
[----:B0-----:R-:W-:-:S07]  /*2870*/  DFMA R74, R106, UR32, R74 ;  /* 0x000000206a4a7c2b */ /* 0x001fce000800004a */
[----:B------:R-:W-:Y:S08]  /*2880*/  F2F.F32.F64 R104, R72 ;  /* 0x0000004800687310 */ /* 0x000ff00000301000 */
[----:B------:R-:W0:Y:S08]  /*2890*/  F2F.F64.F32 R68, R99 ;  /* 0x0000006300447310 */ /* 0x000e300000201800 */
[----:B------:R-:W1:Y:S01]  /*28a0*/  F2F.F64.F32 R72, R105 ;  /* 0x0000006900487310 */ /* 0x000e620000201800 */
[----:B0-----:R-:W-:-:S07]  /*28b0*/  DFMA R68, R106, UR38, R68 ;  /* 0x000000266a447c2b */ /* 0x001fce0008000044 */
[----:B------:R-:W-:Y:S01]  /*28c0*/  F2F.F32.F64 R110, R74 ;  /* 0x0000004a006e7310 */ /* 0x000fe20000301000 */
[----:B-1----:R-:W-:-:S07]  /*28d0*/  DFMA R72, R106, UR44, R72 ;  /* 0x0000002c6a487c2b */ /* 0x002fce0008000048 */
[----:B------:R0:W1:Y:S08]  /*28e0*/  F2F.F64.F32 R74, R113 ;  /* 0x00000071004a7310 */ /* 0x0000700000201800 */
[----:B------:R-:W-:Y:S01]  /*28f0*/  F2F.F32.F64 R105, R68 ;  /* 0x0000004400697310 */ /* 0x000fe20000301000 */
[----:B0-----:R-:W-:-:S04]  /*2900*/  FMUL R113, R90, UR8 ;  /* 0x000000085a717c20 */ /* 0x001fc80008400000 */
[CC--:B------:R-:W-:Y:S01]  /*2910*/  FMUL R114, R91.reuse, R113.reuse ;  /* 0x000000715b727220 */ /* 0x0c0fe20000400000 */
[----:B-1----:R-:W-:Y:S02]  /*2920*/  DFMA R74, R106, UR50, R74 ;  /* 0x000000326a4a7c2b */ /* 0x002fe4000800004a */
[----:B------:R-:W-:Y:S01]  /*2930*/  F2F.F32.F64 R111, R72 ;  /* 0x00000048006f7310 */ /* 0x000fe20000301000 */
[-C--:B------:R-:W-:Y:S01]  /*2940*/  FFMA R90, R91, R114.reuse, R87 ;  /* 0x000000725b5a7223 */ /* 0x080fe20000000057 */
[-C--:B------:R-:W-:Y:S01]  /*2950*/  FMUL R87, R101, R113.reuse ;  /* 0x0000007165577220 */ /* 0x080fe20000400000 */
[-C--:B------:R-:W-:Y:S01]  /*2960*/  FFMA R26, R109, R114.reuse, R26 ;  /* 0x000000726d1a7223 */ /* 0x080fe2000000001a */
[-C--:B------:R-:W-:Y:S01]  /*2970*/  FFMA R33, R95, R114.reuse, R33 ;  /* 0x000000725f217223 */ /* 0x080fe20000000021 */
[C---:B------:R-:W-:Y:S01]  /*2980*/  FMUL R91, R76.reuse, R113 ;  /* 0x000000714c5b7220 */ /* 0x040fe20000400000 */
[-C--:B------:R-:W-:Y:S01]  /*2990*/  FFMA R30, R101, R87.reuse, R30 ;  /* 0x00000057651e7223 */ /* 0x080fe2000000001e */
[-C--:B------:R-:W-:Y:S01]  /*29a0*/  FFMA R39, R95, R87.reuse, R39 ;  /* 0x000000575f277223 */ /* 0x080fe20000000027 */
[----:B------:R-:W-:Y:S01]  /*29b0*/  F2F.F64.F32 R98, R98 ;  /* 0x0000006200627310 */ /* 0x000fe20000201800 */
[-C--:B------:R-:W-:Y:S01]  /*29c0*/  FFMA R40, R109, R87.reuse, R40 ;  /* 0x000000576d287223 */ /* 0x080fe20000000028 */
[----:B------:R-:W-:Y:S01]  /*29d0*/  FFMA R35, R76, R87, R35 ;  /* 0x000000574c237223 */ /* 0x000fe20000000023 */
[C---:B------:R-:W-:Y:S01]  /*29e0*/  FFMA R29, R92.reuse, R114, R29 ;  /* 0x000000725c1d7223 */ /* 0x040fe2000000001d */
[----:B------:R-:W-:-:S04]  /*29f0*/  FFMA R25, R92, R91, R25 ;  /* 0x0000005b5c197223 */ /* 0x000fc80000000019 */
        /* <DEDUP_REMOVED lines=9> */
[----:B------:R-:W0:Y:S08]  /*2a90*/  F2F.F64.F32 R68, R97 ;  /* 0x0000006100447310 */ /* 0x000e300000201800 */
[----:B------:R-:W1:Y:S01]  /*2aa0*/  F2F.F64.F32 R72, R70 ;  /* 0x0000004600487310 */ /* 0x000e620000201800 */
[----:B0-----:R-:W-:-:S07]  /*2ab0*/  DFMA R68, R98, UR26, R68 ;  /* 0x0000001a62447c2b */ /* 0x001fce0008000044 */
[----:B------:R-:W0:Y:S01]  /*2ac0*/  F2F.F64.F32 R70, R71 ;  /* 0x0000004700467310 */ /* 0x000e220000201800 */
[----:B-1----:R-:W-:-:S07]  /*2ad0*/  DFMA R72, R98, UR32, R72 ;  /* 0x0000002062487c2b */ /* 0x002fce0008000048 */
[----:B------:R-:W-:Y:S01]  /*2ae0*/  F2F.F32.F64 R106, R68 ;  /* 0x00000044006a7310 */ /* 0x000fe20000301000 */
[----:B0-----:R-:W-:-:S07]  /*2af0*/  DFMA R70, R98, UR38, R70 ;  /* 0x0000002662467c2b */ /* 0x001fce0008000046 */
[----:B------:R-:W-:Y:S08]  /*2b00*/  F2F.F32.F64 R107, R72 ;  /* 0x00000048006b7310 */ /* 0x000ff00000301000 */
[----:B------:R-:W-:Y:S08]  /*2b10*/  F2F.F32.F64 R108, R70 ;  /* 0x00000046006c7310 */ /* 0x000ff00000301000 */
[----:B------:R0:W1:Y:S08]  /*2b20*/  F2F.F64.F32 R68, R89 ;  /* 0x0000005900447310 */ /* 0x0000700000201800 */
[----:B------:R-:W2:Y:S01]  /*2b30*/  F2F.F64.F32 R72, R100 ;  /* 0x0000006400487310 */ /* 0x000ea20000201800 */
[----:B0-----:R-:W-:-:S04]  /*2b40*/  FMUL R89, R94, R113 ;  /* 0x000000715e597220 */ /* 0x001fc80000400000 */
[-C--:B------:R-:W-:Y:S01]  /*2b50*/  FFMA R37, R94, R89.reuse, R37 ;  /* 0x000000595e257223 */ /* 0x080fe20000000025 */
[----:B------:R-:W-:Y:S01]  /*2b60*/  FFMA R41, R76, R89, R41 ;  /* 0x000000594c297223 */ /* 0x000fe20000000029 */
[C---:B-1----:R-:W-:Y:S01]  /*2b70*/  DFMA R68, R98.reuse, UR44, R68 ;  /* 0x0000002c62447c2b */ /* 0x042fe20008000044 */
[----:B------:R0:W1:Y:S01]  /*2b80*/  F2F.F64.F32 R70, R103 ;  /* 0x0000006700467310 */ /* 0x0000620000201800 */
[----:B--2---:R-:W-:-:S07]  /*2b90*/  DFMA R72, R98, UR56, R72 ;  /* 0x0000003862487c2b */ /* 0x004fce0008000048 */
[----:B------:R-:W2:Y:S01]  /*2ba0*/  F2F.F32.F64 R116, R116 ;  /* 0x0000007400747310 */ /* 0x000ea20000301000 */
[----:B0-----:R-:W-:-:S04]  /*2bb0*/  FMUL R103, R104, R113 ;  /* 0x0000007168677220 */ /* 0x001fc80000400000 */
[----:B------:R-:W-:Y:S01]  /*2bc0*/  FFMA R37, R104, R103, R37 ;  /* 0x0000006768257223 */ /* 0x000fe20000000025 */
[----:B-1----:R-:W-:Y:S02]  /*2bd0*/  DFMA R70, R98, UR50, R70 ;  /* 0x0000003262467c2b */ /* 0x002fe40008000046 */
[----:B------:R-:W-:Y:S01]  /*2be0*/  F2F.F32.F64 R74, R74 ;  /* 0x0000004a004a7310 */ /* 0x000fe20000301000 */
[-C--:B------:R-:W-:Y:S01]  /*2bf0*/  FFMA R98, R101, R114.reuse, R31 ;  /* 0x0000007265627223 */ /* 0x080fe2000000001f */
[-C--:B------:R-:W-:Y:S01]  /*2c00*/  FFMA R31, R94, R114.reuse, R32 ;  /* 0x000000725e1f7223 */ /* 0x080fe20000000020 */
[----:B--2---:R-:W-:-:S05]  /*2c10*/  FFMA R32, R116, R114, R27 ;  /* 0x0000007274207223 */ /* 0x004fca000000001b */
[----:B------:R0:W-:Y:S01]  /*2c20*/  F2F.F32.F64 R75, R68 ;  /* 0x00000044004b7310 */ /* 0x0001e20000301000 */
[----:B------:R-:W-:Y:S01]  /*2c30*/  FFMA R34, R116, R87, R34 ;  /* 0x0000005774227223 */ /* 0x000fe20000000022 */
[----:B------:R-:W-:Y:S01]  /*2c40*/  FFMA R27, R76, R114, R28 ;  /* 0x000000724c1b7223 */ /* 0x000fe2000000001c */
[-C--:B------:R-:W-:Y:S01]  /*2c50*/  FFMA R28, R109, R89.reuse, R45 ;  /* 0x000000596d1c7223 */ /* 0x080fe2000000002d */
[-C--:B------:R-:W-:Y:S01]  /*2c60*/  FFMA R46, R116, R89.reuse, R46 ;  /* 0x00000059742e7223 */ /* 0x080fe2000000002e */
[C---:B------:R-:W-:Y:S01]  /*2c70*/  FFMA R45, R92.reuse, R89, R42 ;  /* 0x000000595c2d7223 */ /* 0x040fe2000000002a */
[----:B------:R-:W-:Y:S02]  /*2c80*/  FMUL R42, R92, R113 ;  /* 0x000000715c2a7220 */ /* 0x000fe40000400000 */
[----:B------:R1:W2:Y:S01]  /*2c90*/  F2F.F32.F64 R97, R70 ;  /* 0x0000004600617310 */ /* 0x0002a20000301000 */
[----:B------:R-:W-:Y:S01]  /*2ca0*/  FFMA R46, R111, R103, R46 ;  /* 0x000000676f2e7223 */ /* 0x000fe2000000002e */
[----:B0-----:R-:W-:Y:S01]  /*2cb0*/  FFMA R69, R94, R87, R38 ;  /* 0x000000575e457223 */ /* 0x001fe20000000026 */
[----:B------:R-:W-:Y:S01]  /*2cc0*/  FMUL R38, R95, R113 ;  /* 0x000000715f267220 */ /* 0x000fe20000400000 */
[----:B------:R-:W-:-:S03]  /*2cd0*/  FFMA R85, R92, R42, R85 ;  /* 0x0000002a5c557223 */ /* 0x000fc60000000055 */
[-C--:B------:R-:W-:Y:S01]  /*2ce0*/  FFMA R43, R95, R38.reuse, R43 ;  /* 0x000000265f2b7223 */ /* 0x080fe2000000002b */
[----:B------:R0:W3:Y:S01]  /*2cf0*/  F2F.F32.F64 R72, R72 ;  /* 0x0000004800487310 */ /* 0x0000e20000301000 */
[-C--:B------:R-:W-:Y:S01]  /*2d00*/  FFMA R78, R116, R38.reuse, R78 ;  /* 0x00000026744e7223 */ /* 0x080fe2000000004e */
[----:B-1----:R-:W-:Y:S01]  /*2d10*/  FFMA R71, R92, R87, R36 ;  /* 0x000000575c477223 */ /* 0x002fe20000000024 */
[CC--:B------:R-:W-:Y:S01]  /*2d20*/  FMUL R87, R109.reuse, R113.reuse ;  /* 0x000000716d577220 */ /* 0x0c0fe20000400000 */
[-C--:B------:R-:W-:Y:S01]  /*2d30*/  FFMA R36, R109, R38.reuse, R49 ;  /* 0x000000266d247223 */ /* 0x080fe20000000031 */
[----:B------:R-:W-:Y:S01]  /*2d40*/  FMUL R70, R93, R113 ;  /* 0x000000715d467220 */ /* 0x000fe20000400000 */
[CC--:B------:R-:W-:Y:S01]  /*2d50*/  FFMA R79, R76.reuse, R38.reuse, R79 ;  /* 0x000000264c4f7223 */ /* 0x0c0fe2000000004f */
[----:B------:R-:W-:Y:S01]  /*2d60*/  FFMA R49, R76, R87, R82 ;  /* 0x000000574c317223 */ /* 0x000fe20000000052 */
[----:B------:R-:W-:Y:S01]  /*2d70*/  FFMA R47, R92, R38, R47 ;  /* 0x000000265c2f7223 */ /* 0x000fe2000000002f */
[----:B------:R-:W-:Y:S01]  /*2d80*/  FMUL R82, R77, R113 ;  /* 0x000000714d527220 */ /* 0x000fe20000400000 */
[----:B0-----:R-:W-:Y:S01]  /*2d90*/  FFMA R73, R95, R89, R44 ;  /* 0x000000595f497223 */ /* 0x001fe2000000002c */
[C---:B------:R-:W-:Y:S01]  /*2da0*/  FMUL R89, R116.reuse, R113 ;  /* 0x0000007174597220 */ /* 0x040fe20000400000 */
[-C--:B------:R-:W-:Y:S01]  /*2db0*/  FFMA R48, R109, R87.reuse, R48 ;  /* 0x000000576d307223 */ /* 0x080fe20000000030 */
[-C--:B------:R-:W-:Y:S01]  /*2dc0*/  FFMA R38, R116, R87.reuse, R81 ;  /* 0x0000005774267223 */ /* 0x080fe20000000051 */
[C---:B------:R-:W-:Y:S01]  /*2dd0*/  FFMA R83, R92.reuse, R87, R83 ;  /* 0x000000575c537223 */ /* 0x040fe20000000053 */
[----:B------:R-:W-:Y:S01]  /*2de0*/  FFMA R87, R92, R89, R84 ;  /* 0x000000595c577223 */ /* 0x000fe20000000054 */
[-C--:B------:R-:W-:Y:S01]  /*2df0*/  FFMA R99, R93, R70.reuse, R90 ;  /* 0x000000465d637223 */ /* 0x080fe2000000005a */
[-C--:B------:R-:W-:Y:S01]  /*2e00*/  FFMA R95, R77, R70.reuse, R98 ;  /* 0x000000464d5f7223 */ /* 0x080fe20000000062 */
[-C--:B------:R-:W-:Y:S01]  /*2e10*/  FFMA R93, R105, R70.reuse, R26 ;  /* 0x00000046695d7223 */ /* 0x080fe2000000001a */
[----:B------:R-:W-:Y:S01]  /*2e20*/  FFMA R84, R110, R103, R73 ;  /* 0x000000676e547223 */ /* 0x000fe20000000049 */
[----:B------:R-:W-:Y:S01]  /*2e30*/  FFMA R68, R112, R70, R27 ;  /* 0x0000004670447223 */ /* 0x000fe2000000001b */
[----:B------:R-:W-:Y:S01]  /*2e40*/  FFMA R77, R77, R82, R30 ;  /* 0x000000524d4d7223 */ /* 0x000fe2000000001e */
[C---:B------:R-:W-:Y:S01]  /*2e50*/  FMUL R26, R110.reuse, R113 ;  /* 0x000000716e1a7220 */ /* 0x040fe20000400000 */
[C---:B------:R-:W-:Y:S01]  /*2e60*/  FFMA R73, R105.reuse, R103, R28 ;  /* 0x0000006769497223 */ /* 0x040fe2000000001c */
[----:B------:R-:W-:Y:S01]  /*2e70*/  FFMA R42, R110, R70, R33 ;  /* 0x000000466e2a7223 */ /* 0x000fe20000000021 */
[-C--:B------:R-:W-:Y:S01]  /*2e80*/  FMUL R27, R105, R113.reuse ;  /* 0x00000071691b7220 */ /* 0x080fe20000400000 */
[-C--:B------:R-:W-:Y:S01]  /*2e90*/  FMUL R28, R96, R113.reuse ;  /* 0x00000071601c7220 */ /* 0x080fe20000400000 */
[----:B------:R-:W-:Y:S01]  /*2ea0*/  FMUL R30, R102, R113 ;  /* 0x00000071661e7220 */ /* 0x000fe20000400000 */
[-C--:B------:R-:W-:Y:S01]  /*2eb0*/  FFMA R80, R116, R89.reuse, R80 ;  /* 0x0000005974507223 */ /* 0x080fe20000000050 */
[C---:B------:R-:W-:Y:S01]  /*2ec0*/  FFMA R81, R76.reuse, R89, R88 ;  /* 0x000000594c517223 */ /* 0x040fe20000000058 */
[----:B------:R-:W-:Y:S01]  /*2ed0*/  FFMA R89, R76, R91, R86 ;  /* 0x0000005b4c597223 */ /* 0x000fe20000000056 */
[C---:B------:R-:W-:Y:S01]  /*2ee0*/  FFMA R101, R104.reuse, R82, R69 ;  /* 0x0000005268657223 */ /* 0x040fe20000000045 */
[-C--:B------:R-:W-:Y:S01]  /*2ef0*/  FFMA R91, R104, R70.reuse, R31 ;  /* 0x00000046685b7223 */ /* 0x080fe2000000001f */
[-C--:B------:R-:W-:Y:S01]  /*2f00*/  FFMA R44, R111, R70.reuse, R32 ;  /* 0x000000466f2c7223 */ /* 0x080fe20000000020 */
[----:B------:R-:W-:Y:S01]  /*2f10*/  FFMA R29, R96, R70, R29 ;  /* 0x00000046601d7223 */ /* 0x000fe2000000001d */
[C---:B------:R-:W-:Y:S01]  /*2f20*/  FFMA R69, R105.reuse, R82, R40 ;  /* 0x0000005269457223 */ /* 0x040fe20000000028 */
[----:B------:R-:W-:Y:S01]  /*2f30*/  FFMA R109, R105, R26, R36 ;  /* 0x0000001a696d7223 */ /* 0x000fe20000000024 */
[-C--:B------:R-:W-:Y:S01]  /*2f40*/  FFMA R70, R110, R82.reuse, R39 ;  /* 0x000000526e467223 */ /* 0x080fe20000000027 */
[-C--:B------:R-:W-:Y:S01]  /*2f50*/  FFMA R34, R111, R82.reuse, R34 ;  /* 0x000000526f227223 */ /* 0x080fe20000000022 */
[-C--:B------:R-:W-:Y:S01]  /*2f60*/  FFMA R76, R112, R82.reuse, R35 ;  /* 0x00000052704c7223 */ /* 0x080fe20000000023 */
[C---:B------:R-:W-:Y:S01]  /*2f70*/  FFMA R71, R96.reuse, R82, R71 ;  /* 0x0000005260477223 */ /* 0x040fe20000000047 */
[----:B------:R-:W-:Y:S01]  /*2f80*/  FFMA R105, R105, R27, R48 ;  /* 0x0000001b69697223 */ /* 0x000fe20000000030 */
[----:B------:R-:W-:Y:S01]  /*2f90*/  FFMA R85, R96, R28, R85 ;  /* 0x0000001c60557223 */ /* 0x000fe20000000055 */
[----:B------:R-:W-:Y:S01]  /*2fa0*/  FFMA R33, R107, R30, R42 ;  /* 0x0000001e6b217223 */ /* 0x000fe2000000002a */
[----:B------:R-:W-:Y:S01]  /*2fb0*/  FFMA R82, R112, R103, R41 ;  /* 0x0000006770527223 */ /* 0x000fe20000000029 */
[-C--:B------:R-:W-:Y:S01]  /*2fc0*/  FFMA R110, R110, R26.reuse, R43 ;  /* 0x0000001a6e6e7223 */ /* 0x080fe2000000002b */
[CC--:B------:R-:W-:Y:S01]  /*2fd0*/  FFMA R78, R111.reuse, R26.reuse, R78 ;  /* 0x0000001a6f4e7223 */ /* 0x0c0fe2000000004e */
[-C--:B------:R-:W-:Y:S01]  /*2fe0*/  FFMA R86, R112, R26.reuse, R79 ;  /* 0x0000001a70567223 */ /* 0x080fe2000000004f */
[----:B------:R-:W-:Y:S01]  /*2ff0*/  FFMA R47, R96, R26, R47 ;  /* 0x0000001a602f7223 */ /* 0x000fe2000000002f */
[-C--:B------:R-:W-:Y:S01]  /*3000*/  FMUL R31, R111, R113.reuse ;  /* 0x000000716f1f7220 */ /* 0x080fe20000400000 */
[-C--:B--2---:R-:W-:Y:S01]  /*3010*/  FFMA R28, R97, R30.reuse, R68 ;  /* 0x0000001e611c7223 */ /* 0x084fe20000000044 */
[-C--:B------:R-:W-:Y:S01]  /*3020*/  FMUL R42, R106, R113.reuse ;  /* 0x000000716a2a7220 */ /* 0x080fe20000400000 */
[----:B------:R-:W-:Y:S01]  /*3030*/  FMUL R48, R107, R113 ;  /* 0x000000716b307220 */ /* 0x000fe20000400000 */
[-C--:B------:R-:W-:Y:S01]  /*3040*/  FFMA R90, R111, R27.reuse, R38 ;  /* 0x0000001b6f5a7223 */ /* 0x080fe20000000026 */
[-C--:B------:R-:W-:Y:S01]  /*3050*/  FFMA R88, R112, R27.reuse, R49 ;  /* 0x0000001b70587223 */ /* 0x080fe20000000031 */
[----:B------:R-:W-:Y:S01]  /*3060*/  FFMA R83, R96, R27, R83 ;  /* 0x0000001b60537223 */ /* 0x000fe20000000053 */
[-C--:B------:R-:W-:Y:S01]  /*3070*/  FMUL R36, R74, R113.reuse ;  /* 0x000000714a247220 */ /* 0x080fe20000400000 */
[-C--:B------:R-:W-:Y:S01]  /*3080*/  FMUL R68, R108, R113.reuse ;  /* 0x000000716c447220 */ /* 0x080fe20000400000 */
[C---:B------:R-:W-:Y:S01]  /*3090*/  FMUL R26, R112.reuse, R113 ;  /* 0x00000071701a7220 */ /* 0x040fe20000400000 */
[----:B------:R-:W-:Y:S01]  /*30a0*/  FFMA R27, R75, R30, R44 ;  /* 0x0000001e4b1b7223 */ /* 0x000fe2000000002c */
[-C--:B------:R-:W-:Y:S01]  /*30b0*/  FFMA R92, R112, R31.reuse, R81 ;  /* 0x0000001f705c7223 */ /* 0x080fe20000000051 */
[-C--:B------:R-:W-:Y:S01]  /*30c0*/  FFMA R44, R107, R42.reuse, R84 ;  /* 0x0000002a6b2c7223 */ /* 0x080fe20000000054 */
[----:B------:R-:W-:Y:S01]  /*30d0*/  FFMA R41, R97, R42, R82 ;  /* 0x0000002a61297223 */ /* 0x000fe20000000052 */
[-C--:B------:R-:W-:Y:S01]  /*30e0*/  FFMA R43, R107, R48.reuse, R110 ;  /* 0x000000306b2b7223 */ /* 0x080fe2000000006e */
[-C--:B------:R-:W-:Y:S01]  /*30f0*/  FFMA R49, R108, R48.reuse, R109 ;  /* 0x000000306c317223 */ /* 0x080fe2000000006d */
[-C--:B------:R-:W-:Y:S01]  /*3100*/  FFMA R78, R75, R48.reuse, R78 ;  /* 0x000000304b4e7223 */ /* 0x080fe2000000004e */
[-C--:B------:R-:W-:Y:S01]  /*3110*/  FFMA R79, R97, R48.reuse, R86 ;  /* 0x00000030614f7223 */ /* 0x080fe20000000056 */
[----:B---3--:R-:W-:Y:S01]  /*3120*/  FFMA R47, R72, R48, R47 ;  /* 0x00000030482f7223 */ /* 0x008fe2000000002f */
[----:B------:R-:W-:Y:S01]  /*3130*/  FFMA R80, R111, R31, R80 ;  /* 0x0000001f6f507223 */ /* 0x000fe20000000050 */
[C---:B------:R-:W-:Y:S01]  /*3140*/  FFMA R40, R108.reuse, R36, R69 ;  /* 0x000000246c287223 */ /* 0x040fe20000000045 */
[-C--:B------:R-:W-:Y:S01]  /*3150*/  FFMA R48, R108, R68.reuse, R105 ;  /* 0x000000446c307223 */ /* 0x080fe20000000069 */
[C---:B------:R-:W-:Y:S01]  /*3160*/  FMUL R84, R75.reuse, R113 ;  /* 0x000000714b547220 */ /* 0x040fe20000400000 */
[-C--:B------:R-:W-:Y:S01]  /*3170*/  FFMA R81, R75, R68.reuse, R90 ;  /* 0x000000444b517223 */ /* 0x080fe2000000005a */
[CC--:B------:R-:W-:Y:S01]  /*3180*/  FFMA R82, R97.reuse, R68.reuse, R88 ;  /* 0x0000004461527223 */ /* 0x0c0fe20000000058 */
[----:B------:R-:W-:Y:S01]  /*3190*/  FFMA R83, R72, R68, R83 ;  /* 0x0000004448537223 */ /* 0x000fe20000000053 */
[C---:B------:R-:W-:Y:S01]  /*31a0*/  FFMA R103, R96.reuse, R103, R45 ;  /* 0x0000006760677223 */ /* 0x040fe2000000002d */
[----:B------:R-:W-:Y:S01]  /*31b0*/  FFMA R111, R96, R31, R87 ;  /* 0x0000001f606f7223 */ /* 0x000fe20000000057 */
[-C--:B------:R-:W-:Y:S01]  /*31c0*/  FFMA R112, R112, R26.reuse, R89 ;  /* 0x0000001a70707223 */ /* 0x080fe20000000059 */
[----:B------:R-:W-:Y:S01]  /*31d0*/  FFMA R25, R96, R26, R25 ;  /* 0x0000001a60197223 */ /* 0x000fe20000000019 */
[-C--:B------:R-:W-:Y:S01]  /*31e0*/  FMUL R69, R97, R113.reuse ;  /* 0x0000007161457220 */ /* 0x080fe20000400000 */
[----:B------:R-:W-:Y:S01]  /*31f0*/  FMUL R68, R72, R113 ;  /* 0x0000007148447220 */ /* 0x000fe20000400000 */
[-C--:B------:R-:W-:Y:S01]  /*3200*/  FFMA R87, R102, R30.reuse, R99 ;  /* 0x0000001e66577223 */ /* 0x080fe20000000063 */
[-C--:B------:R-:W-:Y:S01]  /*3210*/  FFMA R31, R74, R30.reuse, R95 ;  /* 0x0000001e4a1f7223 */ /* 0x080fe2000000005f */
[-C--:B------:R-:W-:Y:S01]  /*3220*/  FFMA R32, R106, R30.reuse, R91 ;  /* 0x0000001e6a207223 */ /* 0x080fe2000000005b */
[-C--:B------:R-:W-:Y:S01]  /*3230*/  FFMA R26, R108, R30.reuse, R93 ;  /* 0x0000001e6c1a7223 */ /* 0x080fe2000000005d */
[----:B------:R-:W-:Y:S01]  /*3240*/  FFMA R29, R72, R30, R29 ;  /* 0x0000001e481d7223 */ /* 0x000fe2000000001d */
[-C--:B------:R-:W-:Y:S01]  /*3250*/  FFMA R30, R74, R36.reuse, R77 ;  /* 0x000000244a1e7223 */ /* 0x080fe2000000004d */
[CC--:B------:R-:W-:Y:S01]  /*3260*/  FFMA R38, R106.reuse, R36.reuse, R101 ;  /* 0x000000246a267223 */ /* 0x0c0fe20000000065 */
[-C--:B------:R-:W-:Y:S01]  /*3270*/  FFMA R39, R107, R36.reuse, R70 ;  /* 0x000000246b277223 */ /* 0x080fe20000000046 */
[-C--:B------:R-:W-:Y:S01]  /*3280*/  FFMA R34, R75, R36.reuse, R34 ;  /* 0x000000244b227223 */ /* 0x080fe20000000022 */
[----:B------:R-:W-:Y:S01]  /*3290*/  FFMA R35, R97, R36, R76 ;  /* 0x0000002461237223 */ /* 0x000fe2000000004c */
[-C--:B------:R-:W-:Y:S01]  /*32a0*/  FFMA R37, R106, R42.reuse, R37 ;  /* 0x0000002a6a257223 */ /* 0x080fe20000000025 */
[-C--:B------:R-:W-:Y:S01]  /*32b0*/  FFMA R45, R108, R42.reuse, R73 ;  /* 0x0000002a6c2d7223 */ /* 0x080fe20000000049 */
[C---:B------:R-:W-:Y:S01]  /*32c0*/  FFMA R46, R75.reuse, R42, R46 ;  /* 0x0000002a4b2e7223 */ /* 0x040fe2000000002e */
[-C--:B------:R-:W-:Y:S01]  /*32d0*/  FFMA R80, R75, R84.reuse, R80 ;  /* 0x000000544b507223 */ /* 0x080fe20000000050 */
[C---:B------:R-:W-:Y:S01]  /*32e0*/  FFMA R88, R97.reuse, R84, R92 ;  /* 0x0000005461587223 */ /* 0x040fe2000000005c */
[C---:B------:R-:W-:Y:S01]  /*32f0*/  FFMA R36, R72.reuse, R36, R71 ;  /* 0x0000002448247223 */ /* 0x040fe20000000047 */
[C---:B------:R-:W-:Y:S01]  /*3300*/  FFMA R42, R72.reuse, R42, R103 ;  /* 0x0000002a482a7223 */ /* 0x040fe20000000067 */
[C---:B------:R-:W-:Y:S01]  /*3310*/  FFMA R84, R72.reuse, R84, R111 ;  /* 0x0000005448547223 */ /* 0x040fe2000000006f */
[-C--:B------:R-:W-:Y:S01]  /*3320*/  FFMA R86, R97, R69.reuse, R112 ;  /* 0x0000004561567223 */ /* 0x080fe20000000070 */
[C---:B------:R-:W-:Y:S01]  /*3330*/  FFMA R25, R72.reuse, R69, R25 ;  /* 0x0000004548197223 */ /* 0x040fe20000000019 */
[----:B------:R-:W-:Y:S01]  /*3340*/  FFMA R85, R72, R68, R85 ;  /* 0x0000004448557223 */ /* 0x000fe20000000055 */
[----:B------:R-:W-:Y:S06]  /*3350*/  BRA.U UP0, `(.L_x_11) ;  /* 0xffffffd500a47547 */ /* 0x000fec000b83ffff */
[----:B------:R-:W-:Y:S04]  /*3360*/  STG.E desc[UR6][R50.64], R87 ;  /* 0x0000005732007986 */ /* 0x000fe8000c101906 */
        /* <DEDUP_REMOVED lines=34> */
[----:B------:R-:W-:Y:S01]  /*3590*/  STG.E desc[UR6][R66.64+0xc], R85 ;  /* 0x00000c5542007986 */ /* 0x000fe2000c101906 */
[----:B------:R-:W-:Y:S05]  /*35a0*/  EXIT ;  /* 0x000000000000794d */ /* 0x000fea0003800000 */
        .weak           $__internal_1_$__cuda_sm20_rcp_rn_f32_slowpath
        .type           $__internal_1_$__cuda_sm20_rcp_rn_f32_slowpath,@function
        .size           $__internal_1_$__cuda_sm20_rcp_rn_f32_slowpath,(.L_x_18 - $__internal_1_$__cuda_sm20_rcp_rn_f32_slowpath)
$__internal_1_$__cuda_sm20_rcp_rn_f32_slowpath:
[----:B------:R-:W-:Y:S01]  /*35b0*/  SHF.L.U32 R89, R90, 0x1, RZ ;  /* 0x000000015a597819 */ /* 0x000fe200000006ff */
[----:B------:R-:W-:Y:S03]  /*35c0*/  BSSY.RECONVERGENT B1, `(.L_x_12) ;  /* 0x0000030000017945 */ /* 0x000fe60003800200 */
[----:B------:R-:W-:-:S04]  /*35d0*/  SHF.R.U32.HI R89, RZ, 0x18, R89 ;  /* 0x00000018ff597819 */ /* 0x000fc80000011659 */
[----:B------:R-:W-:-:S13]  /*35e0*/  ISETP.NE.U32.AND P0, PT, R89, RZ, PT ;  /* 0x000000ff5900720c */ /* 0x000fda0003f05070 */
[----:B------:R-:W-:Y:S05]  /*35f0*/  @P0 BRA `(.L_x_13) ;  /* 0x0000000000280947 */ /* 0x000fea0003800000 */
[----:B------:R-:W-:-:S04]  /*3600*/  SHF.L.U32 R89, R90, 0x1, RZ ;  /* 0x000000015a597819 */ /* 0x000fc800000006ff */
[----:B------:R-:W-:-:S13]  /*3610*/  ISETP.NE.AND P0, PT, R89, RZ, PT ;  /* 0x000000ff5900720c */ /* 0x000fda0003f05270 */
[----:B------:R-:W-:Y:S01]  /*3620*/  @P0 FFMA R93, R90, 1.84467440737095516160e+19, RZ ;  /* 0x5f8000005a5d0823 */ /* 0x000fe200000000ff */
[----:B------:R-:W-:Y:S08]  /*3630*/  @!P0 MUFU.RCP R91, R90 ;  /* 0x0000005a005b8308 */ /* 0x000ff00000001000 */
[----:B------:R-:W0:Y:S02]  /*3640*/  @P0 MUFU.RCP R114, R93 ;  /* 0x0000005d00720308 */ /* 0x000e240000001000 */
[----:B0-----:R-:W-:-:S04]  /*3650*/  @P0 FFMA R89, R93, R114, -1 ;  /* 0xbf8000005d590423 */ /* 0x001fc80000000072 */
[----:B------:R-:W-:-:S04]  /*3660*/  @P0 FADD.FTZ R89, -R89, -RZ ;  /* 0x800000ff59590221 */ /* 0x000fc80000010100 */
[----:B------:R-:W-:-:S04]  /*3670*/  @P0 FFMA R89, R114, R89, R114 ;  /* 0x0000005972590223 */ /* 0x000fc80000000072 */
[----:B------:R-:W-:Y:S01]  /*3680*/  @P0 FFMA R91, R89, 1.84467440737095516160e+19, RZ ;  /* 0x5f800000595b0823 */ /* 0x000fe200000000ff */
[----:B------:R-:W-:Y:S06]  /*3690*/  BRA `(.L_x_14) ;  /* 0x0000000000887947 */ /* 0x000fec0003800000 */
.L_x_13:
[----:B------:R-:W-:-:S04]  /*36a0*/  IADD3 R91, PT, PT, R89, -0xfd, RZ ;  /* 0xffffff03595b7810 */ /* 0x000fc80007ffe0ff */
[----:B------:R-:W-:-:S13]  /*36b0*/  ISETP.GT.U32.AND P0, PT, R91, 0x1, PT ;  /* 0x000000015b00780c */ /* 0x000fda0003f04070 */
[----:B------:R-:W-:Y:S05]  /*36c0*/  @P0 BRA `(.L_x_15) ;  /* 0x0000000000780947 */ /* 0x000fea0003800000 */
[----:B------:R-:W-:Y:S02]  /*36d0*/  LOP3.LUT R93, R90, 0x7fffff, RZ, 0xc0, !PT ;  /* 0x007fffff5a5d7812 */ /* 0x000fe400078ec0ff */
[----:B------:R-:W-:Y:S02]  /*36e0*/  IADD3 R89, PT, PT, R89, -0xfc, RZ ;  /* 0xffffff0459597810 */ /* 0x000fe40007ffe0ff */
[----:B------:R-:W-:-:S04]  /*36f0*/  LOP3.LUT R93, R93, 0x3f800000, RZ, 0xfc, !PT ;  /* 0x3f8000005d5d7812 */ /* 0x000fc800078efcff */
[----:B------:R-:W0:Y:S02]  /*3700*/  MUFU.RCP R114, R93 ;  /* 0x0000005d00727308 */ /* 0x000e240000001000 */
[----:B0-----:R-:W-:-:S04]  /*3710*/  FFMA R115, R93, R114, -1 ;  /* 0xbf8000005d737423 */ /* 0x001fc80000000072 */
[----:B------:R-:W-:-:S04]  /*3720*/  FADD.FTZ R115, -R115, -RZ ;  /* 0x800000ff73737221 */ /* 0x000fc80000010100 */
[CCC-:B------:R-:W-:Y:S01]  /*3730*/  FFMA.RM R116, R114.reuse, R115.reuse, R114.reuse ;  /* 0x0000007372747223 */ /* 0x1c0fe20000004072 */
[----:B------:R-:W-:Y:S01]  /*3740*/  FFMA.RP R115, R114, R115, R114 ;  /* 0x0000007372737223 */ /* 0x000fe20000008072 */
[----:B------:R-:W-:-:S04]  /*3750*/  MOV R114, 0x3 ;  /* 0x0000000300727802 */ /* 0x000fc80000000f00 */
[C---:B------:R-:W-:Y:S02]  /*3760*/  FSETP.NEU.FTZ.AND P0, PT, R116.reuse, R115, PT ;  /* 0x000000737400720b */ /* 0x040fe40003f1d000 */
[----:B------:R-:W-:Y:S02]  /*3770*/  LOP3.LUT R116, R116, 0x7fffff, RZ, 0xc0, !PT ;  /* 0x007fffff74747812 */ /* 0x000fe400078ec0ff */
[----:B------:R-:W-:Y:S02]  /*3780*/  SHF.L.U32 R115, R114, R91, RZ ;  /* 0x0000005b72737219 */ /* 0x000fe400000006ff */
[----:B------:R-:W-:Y:S02]  /*3790*/  LOP3.LUT R116, R116, 0x800000, RZ, 0xfc, !PT ;  /* 0x0080000074747812 */ /* 0x000fe400078efcff */
[----:B------:R-:W-:Y:S02]  /*37a0*/  SEL R93, RZ, 0xffffffff, !P0 ;  /* 0xffffffffff5d7807 */ /* 0x000fe40004000000 */
[----:B------:R-:W-:-:S02]  /*37b0*/  LOP3.LUT R114, R115, R116, RZ, 0xc0, !PT ;  /* 0x0000007473727212 */ /* 0x000fc400078ec0ff */
[----:B------:R-:W-:Y:S02]  /*37c0*/  IADD3 R93, PT, PT, -R93, RZ, RZ ;  /* 0x000000ff5d5d7210 */ /* 0x000fe40007ffe1ff */
[-C--:B------:R-:W-:Y:S02]  /*37d0*/  SHF.R.U32.HI R114, RZ, R91.reuse, R114 ;  /* 0x0000005bff727219 */ /* 0x080fe40000011672 */
[--C-:B------:R-:W-:Y:S02]  /*37e0*/  LOP3.LUT P1, RZ, R93, R91, R116.reuse, 0xf8, !PT ;  /* 0x0000005b5dff7212 */ /* 0x100fe4000782f874 */
[C---:B------:R-:W-:Y:S02]  /*37f0*/  LOP3.LUT P0, RZ, R114.reuse, 0x1, RZ, 0xc0, !PT ;  /* 0x0000000172ff7812 */ /* 0x040fe4000780c0ff */
[----:B------:R-:W-:Y:S02]  /*3800*/  LOP3.LUT P2, RZ, R114, 0x2, RZ, 0xc0, !PT ;  /* 0x0000000272ff7812 */ /* 0x000fe4000784c0ff */
[----:B------:R-:W-:-:S02]  /*3810*/  SHF.R.U32.HI R89, RZ, R89, R116 ;  /* 0x00000059ff597219 */ /* 0x000fc40000011674 */
[----:B------:R-:W-:Y:S02]  /*3820*/  PLOP3.LUT P0, PT, P0, P1, P2, 0xe0, 0x0 ;  /* 0x000000000000781c */ /* 0x000fe40000703c20 */
[----:B------:R-:W-:Y:S02]  /*3830*/  LOP3.LUT P1, RZ, R90, 0x7fffff, RZ, 0xc0, !PT ;  /* 0x007fffff5aff7812 */ /* 0x000fe4000782c0ff */
[----:B------:R-:W-:-:S04]  /*3840*/  SEL R91, RZ, 0x1, !P0 ;  /* 0x00000001ff5b7807 */ /* 0x000fc80004000000 */
[----:B------:R-:W-:-:S04]  /*3850*/  IADD3 R91, PT, PT, -R91, RZ, RZ ;  /* 0x000000ff5b5b7210 */ /* 0x000fc80007ffe1ff */
[----:B------:R-:W-:-:S13]  /*3860*/  ISETP.GE.AND P0, PT, R91, RZ, PT ;  /* 0x000000ff5b00720c */ /* 0x000fda0003f06270 */
[----:B------:R-:W-:-:S04]  /*3870*/  @!P0 IADD3 R89, PT, PT, R89, 0x1, RZ ;  /* 0x0000000159598810 */ /* 0x000fc80007ffe0ff */
[----:B------:R-:W-:-:S04]  /*3880*/  @!P1 SHF.L.U32 R89, R89, 0x1, RZ ;  /* 0x0000000159599819 */ /* 0x000fc800000006ff */
[----:B------:R-:W-:Y:S01]  /*3890*/  LOP3.LUT R91, R89, 0x80000000, R90, 0xf8, !PT ;  /* 0x80000000595b7812 */ /* 0x000fe200078ef85a */
[----:B------:R-:W-:Y:S06]  /*38a0*/  BRA `(.L_x_14) ;  /* 0x0000000000047947 */ /* 0x000fec0003800000 */
.L_x_15:
[----:B------:R0:W1:Y:S02]  /*38b0*/  MUFU.RCP R91, R90 ;  /* 0x0000005a005b7308 */ /* 0x0000640000001000 */
.L_x_14:
[----:B------:R-:W-:Y:S05]  /*38c0*/  BSYNC.RECONVERGENT B1 ;  /* 0x0000000000017941 */ /* 0x000fea0003800200 */
.L_x_12:
[----:B------:R-:W-:-:S04]  /*38d0*/  HFMA2 R93, -RZ, RZ, 0, 0 ;  /* 0x00000000ff5d7431 */ /* 0x000fc800000001ff */
[----:B01----:R-:W-:Y:S05]  /*38e0*/  RET.REL.NODEC R92 `(_Z10Hex8scalarIfEvPKjPKT_jjS2_PS2_) ;  /* 0xffffffc45cc47950 */ /* 0x003fea0003c3ffff */
.L_x_16:
        /* <DEDUP_REMOVED lines=9> */
.L_x_18:


//--------------------- .nv.shared.reserved.0     --------------------------
	.section	.nv.shared.reserved.0,"aw",@nobits
	.weak		__nv_reservedSMEM_offset_0_alias
	.size		__nv_reservedSMEM_offset_0_alias, 0, 64
	.other		__nv_reservedSMEM_offset_0_alias,@"STO_CUDA_RESERVED_SHARED STV_DEFAULT"
__nv_reservedSMEM_offset_0_alias:
	.zero		0
	.zero		64


//--------------------- .nv.constant0._Z10Hex8scalarIdEvPKjPKT_jjS2_PS2_ --------------------------
	.section	.nv.constant0._Z10Hex8scalarIdEvPKjPKT_jjS2_PS2_,"a",@progbits
	.sectionflags	@""
	.align	4
.nv.constant0._Z10Hex8scalarIdEvPKjPKT_jjS2_PS2_:
	.zero		936


//--------------------- .nv.constant0._Z10Hex8scalarIfEvPKjPKT_jjS2_PS2_ --------------------------
	.section	.nv.constant0._Z10Hex8scalarIfEvPKjPKT_jjS2_PS2_,"a",@progbits
	.sectionflags	@""
	.align	4
.nv.constant0._Z10Hex8scalarIfEvPKjPKT_jjS2_PS2_:
	.zero		936


//--------------------- SYMBOLS --------------------------

	.type		.nv.reservedSmem.offset0,@object
	.size		.nv.reservedSmem.offset0,0x4
